	.target	sm_90a

	.elftype	@"ET_EXEC"


//--------------------- .note.nv.tkinfo           --------------------------
	.section	.note.nv.tkinfo,"",@"SHT_NOTE"
	.sectionflags	@"SHF_NOTE_NV_TKINFO"
	.tkinfo
        /*0018*/ 	.word	0x00000002
        /*0030*/ 	.string	""
        /*0030*/ 	.string	"ptxas"
        /*0030*/ 	.string	"Cuda compilation tools, release 13.0, V13.0.88"
        /*0030*/ 	.string	"Build cuda_13.0.r13.0/compiler.36424714_0"
        /*0030*/ 	.string	"-v  -suppress-debug-info  -lineinfo  -arch sm_90a "



//--------------------- .note.nv.cuinfo           --------------------------
	.section	.note.nv.cuinfo,"",@"SHT_NOTE"
	.sectionflags	@"SHF_NOTE_NV_CUINFO"
        /*0018*/ 	.short	0x0002
        /*001a*/ 	.short	0x005a
        /*001c*/ 	.short	0x0082
	.zero		2


//--------------------- .nv.info                  --------------------------
	.section	.nv.info,"",@"SHT_CUDA_INFO"
	.align	4


	//----- nvinfo : EIATTR_REGCOUNT
	.align		4
        /*0000*/ 	.byte	0x04, 0x2f
        /*0002*/ 	.short	(.L_1 - .L_0)
	.align		4
.L_0:
        /*0004*/ 	.word	index@(gluon_wgmma)
        /*0008*/ 	.word	0x0000009a


	//----- nvinfo : EIATTR_FRAME_SIZE
	.align		4
.L_1:
        /*000c*/ 	.byte	0x04, 0x11
        /*000e*/ 	.short	(.L_3 - .L_2)
	.align		4
.L_2:
        /*0010*/ 	.word	index@(gluon_wgmma)
        /*0014*/ 	.word	0x00000000


	//----- nvinfo : EIATTR_MIN_STACK_SIZE
	.align		4
.L_3:
        /*0018*/ 	.byte	0x04, 0x12
        /*001a*/ 	.short	(.L_5 - .L_4)
	.align		4
.L_4:
        /*001c*/ 	.word	index@(gluon_wgmma)
        /*0020*/ 	.word	0x00000000
.L_5:


//--------------------- .nv.compat                --------------------------
	.section	.nv.compat,"",@"SHT_CUDA_COMPAT_INFO"
	.align	4
        /*0000*/ 	.byte	0x02, 0x09, 0x01, 0x00, 0x02, 0x02, 0x04, 0x00, 0x02, 0x05, 0x05, 0x00, 0x03, 0x07, 0x01, 0x01
        /*0010*/ 	.byte	0x02, 0x03, 0x03, 0x00, 0x02, 0x06, 0x01, 0x00, 0x04, 0x0b, 0x08, 0x00, 0x00, 0x00, 0x00, 0x00
        /*0020*/ 	.byte	0x00, 0x00, 0x00, 0x00


//--------------------- .nv.info.gluon_wgmma      --------------------------
	.section	.nv.info.gluon_wgmma,"",@"SHT_CUDA_INFO"
	.sectionflags	@""
	.align	4


	//----- nvinfo : EIATTR_CUDA_API_VERSION
	.align		4
        /*0000*/ 	.byte	0x04, 0x37
        /*0002*/ 	.short	(.L_7 - .L_6)
.L_6:
        /*0004*/ 	.word	0x00000082


	//----- nvinfo : EIATTR_KPARAM_INFO
	.align		4
.L_7:
        /*0008*/ 	.byte	0x04, 0x17
        /*000a*/ 	.short	(.L_9 - .L_8)
.L_8:
        /*000c*/ 	.word	0x00000000
        /*0010*/ 	.short	0x000a
        /*0012*/ 	.short	0x0048
        /*0014*/ 	.byte	0x00, 0xf4, 0x21, 0x00


	//----- nvinfo : EIATTR_KPARAM_INFO
	.align		4
.L_9:
        /*0018*/ 	.byte	0x04, 0x17
        /*001a*/ 	.short	(.L_11 - .L_10)
.L_10:
        /*001c*/ 	.word	0x00000000
        /*0020*/ 	.short	0x0009
        /*0022*/ 	.short	0x0040
        /*0024*/ 	.byte	0x00, 0xf4, 0x21, 0x00


	//----- nvinfo : EIATTR_KPARAM_INFO
	.align		4
.L_11:
        /*0028*/ 	.byte	0x04, 0x17
        /*002a*/ 	.short	(.L_13 - .L_12)
.L_12:
        /*002c*/ 	.word	0x00000000
        /*0030*/ 	.short	0x0008
        /*0032*/ 	.short	0x0038
        /*0034*/ 	.byte	0x00, 0xf0, 0x21, 0x00


	//----- nvinfo : EIATTR_KPARAM_INFO
	.align		4
.L_13:
        /*0038*/ 	.byte	0x04, 0x17
        /*003a*/ 	.short	(.L_15 - .L_14)
.L_14:
        /*003c*/ 	.word	0x00000000
        /*0040*/ 	.short	0x0007
        /*0042*/ 	.short	0x0030
        /*0044*/ 	.byte	0x00, 0xf0, 0x21, 0x00


	//----- nvinfo : EIATTR_KPARAM_INFO
	.align		4
.L_15:
        /*0048*/ 	.byte	0x04, 0x17
        /*004a*/ 	.short	(.L_17 - .L_16)
.L_16:
        /*004c*/ 	.word	0x00000000
        /*0050*/ 	.short	0x0006
        /*0052*/ 	.short	0x0028
        /*0054*/ 	.byte	0x00, 0xf0, 0x21, 0x00


	//----- nvinfo : EIATTR_KPARAM_INFO
	.align		4
.L_17:
        /*0058*/ 	.byte	0x04, 0x17
        /*005a*/ 	.short	(.L_19 - .L_18)
.L_18:
        /*005c*/ 	.word	0x00000000
        /*0060*/ 	.short	0x0005
        /*0062*/ 	.short	0x0020
        /*0064*/ 	.byte	0x00, 0xf0, 0x11, 0x00


	//----- nvinfo : EIATTR_KPARAM_INFO
	.align		4
.L_19:
        /*0068*/ 	.byte	0x04, 0x17
        /*006a*/ 	.short	(.L_21 - .L_20)
.L_20:
        /*006c*/ 	.word	0x00000000
        /*0070*/ 	.short	0x0004
        /*0072*/ 	.short	0x001c
        /*0074*/ 	.byte	0x00, 0xf0, 0x11, 0x00


	//----- nvinfo : EIATTR_KPARAM_INFO
	.align		4
.L_21:
        /*0078*/ 	.byte	0x04, 0x17
        /*007a*/ 	.short	(.L_23 - .L_22)
.L_22:
        /*007c*/ 	.word	0x00000000
        /*0080*/ 	.short	0x0003
        /*0082*/ 	.short	0x0018
        /*0084*/ 	.byte	0x00, 0xf0, 0x11, 0x00


	//----- nvinfo : EIATTR_KPARAM_INFO
	.align		4
.L_23:
        /*0088*/ 	.byte	0x04, 0x17
        /*008a*/ 	.short	(.L_25 - .L_24)
.L_24:
        /*008c*/ 	.word	0x00000000
        /*0090*/ 	.short	0x0002
        /*0092*/ 	.short	0x0010
        /*0094*/ 	.byte	0x00, 0xf4, 0x21, 0x00


	//----- nvinfo : EIATTR_KPARAM_INFO
	.align		4
.L_25:
        /*0098*/ 	.byte	0x04, 0x17
        /*009a*/ 	.short	(.L_27 - .L_26)
.L_26:
        /*009c*/ 	.word	0x00000000
        /*00a0*/ 	.short	0x0001
        /*00a2*/ 	.short	0x0008
        /*00a4*/ 	.byte	0x00, 0xf4, 0x21, 0x00


	//----- nvinfo : EIATTR_KPARAM_INFO
	.align		4
.L_27:
        /*00a8*/ 	.byte	0x04, 0x17
        /*00aa*/ 	.short	(.L_29 - .L_28)
.L_28:
        /*00ac*/ 	.word	0x00000000
        /*00b0*/ 	.short	0x0000
        /*00b2*/ 	.short	0x0000
        /*00b4*/ 	.byte	0x00, 0xf4, 0x21, 0x00


	//----- nvinfo : EIATTR_SPARSE_MMA_MASK
	.align		4
.L_29:
        /*00b8*/ 	.byte	0x03, 0x50
        /*00ba*/ 	.short	0x0000


	//----- nvinfo : EIATTR_MAXREG_COUNT
	.align		4
        /*00bc*/ 	.byte	0x03, 0x1b
        /*00be*/ 	.short	0x00ff


	//----- nvinfo : EIATTR_NUM_BARRIERS
	.align		4
        /*00c0*/ 	.byte	0x02, 0x4c
        /*00c2*/ 	.byte	0x01
	.zero		1


	//----- nvinfo : EIATTR_MERCURY_ISA_VERSION
	.align		4
        /*00c4*/ 	.byte	0x03, 0x5f
        /*00c6*/ 	.short	0x0101


	//----- nvinfo : EIATTR_INT_WARP_WIDE_INSTR_OFFSETS
	.align		4
        /*00c8*/ 	.byte	0x04, 0x31
        /*00ca*/ 	.short	(.L_31 - .L_30)


	//   ....[0]....
.L_30:
        /*00cc*/ 	.word	0x00001250


	//   ....[1]....
        /*00d0*/ 	.word	0x000012a0


	//   ....[2]....
        /*00d4*/ 	.word	0x00001bc0


	//   ....[3]....
        /*00d8*/ 	.word	0x00001bd0


	//   ....[4]....
        /*00dc*/ 	.word	0x00001c90


	//   ....[5]....
        /*00e0*/ 	.word	0x00001cc0


	//   ....[6]....
        /*00e4*/ 	.word	0x00002130


	//   ....[7]....
        /*00e8*/ 	.word	0x00002170


	//----- nvinfo : EIATTR_COOP_GROUP_MASK_REGIDS
	.align		4
.L_31:
        /*00ec*/ 	.byte	0x04, 0x29
        /*00ee*/ 	.short	(.L_33 - .L_32)


	//   ....[0]....
.L_32:
        /*00f0*/ 	.word	0xffffffff


	//   ....[1]....
        /*00f4*/ 	.word	0xffffffff


	//   ....[2]....
        /*00f8*/ 	.word	0xffffffff


	//   ....[3]....
        /*00fc*/ 	.word	0xffffffff


	//----- nvinfo : EIATTR_COOP_GROUP_INSTR_OFFSETS
	.align		4
.L_33:
        /*0100*/ 	.byte	0x04, 0x28
        /*0102*/ 	.short	(.L_35 - .L_34)


	//   ....[0]....
.L_34:
        /*0104*/ 	.word	0x00000140


	//   ....[1]....
        /*0108*/ 	.word	0x00000700


	//   ....[2]....
        /*010c*/ 	.word	0x00000cf0


	//   ....[3]....
        /*0110*/ 	.word	0x00001d60


	//----- nvinfo : EIATTR_MBARRIER_INSTR_OFFSETS
	.align		4
.L_35:
        /*0114*/ 	.byte	0x04, 0x39
        /*0116*/ 	.short	(.L_37 - .L_36)


	//   ....[0]....
.L_36:
        /*0118*/ 	.word	0x000012c0
        /*011c*/ 	.word	0x000000ff
        /*0120*/ 	.word	0x00003000
        /*0124*/ 	.short	0x0100
        /*0126*/ 	.byte	0x04
	.zero		1


	//   ....[1]....
        /*0128*/ 	.word	0x00001d40
        /*012c*/ 	.word	0x000000ff
        /*0130*/ 	.word	0x00003000
        /*0134*/ 	.short	0x010a
        /*0136*/ 	.byte	0x04
	.zero		1


	//   ....[2]....
        /*0138*/ 	.word	0x00001fb0
        /*013c*/ 	.word	0x000000ff
        /*0140*/ 	.word	0x00003000
        /*0144*/ 	.short	0x0108
        /*0146*/ 	.byte	0x04
	.zero		1


	//   ....[3]....
        /*0148*/ 	.word	0x000028d0
        /*014c*/ 	.word	0x000000ff
        /*0150*/ 	.word	0x00003000
        /*0154*/ 	.short	0x010a
        /*0156*/ 	.byte	0x04
	.zero		1


	//----- nvinfo : EIATTR_NUM_MBARRIERS
	.align		4
.L_37:
        /*0158*/ 	.byte	0x03, 0x38
        /*015a*/ 	.short	0x0001


	//----- nvinfo : EIATTR_EXIT_INSTR_OFFSETS
	.align		4
        /*015c*/ 	.byte	0x04, 0x1c
        /*015e*/ 	.short	(.L_39 - .L_38)


	//   ....[0]....
.L_38:
        /*0160*/ 	.word	0x000028c0


	//----- nvinfo : EIATTR_REQNTID
	.align		4
.L_39:
        /*0164*/ 	.byte	0x04, 0x10
        /*0166*/ 	.short	(.L_41 - .L_40)
.L_40:
        /*0168*/ 	.word	0x00000100
        /*016c*/ 	.word	0x00000001
        /*0170*/ 	.word	0x00000001


	//----- nvinfo : EIATTR_CRS_STACK_SIZE
	.align		4
.L_41:
        /*0174*/ 	.byte	0x04, 0x1e
        /*0176*/ 	.short	(.L_43 - .L_42)
.L_42:
        /*0178*/ 	.word	0x00000000


	//----- nvinfo : EIATTR_CBANK_PARAM_SIZE
	.align		4
.L_43:
        /*017c*/ 	.byte	0x03, 0x19
        /*017e*/ 	.short	0x0050


	//----- nvinfo : EIATTR_PARAM_CBANK
	.align		4
        /*0180*/ 	.byte	0x04, 0x0a
        /*0182*/ 	.short	(.L_45 - .L_44)
	.align		4
.L_44:
        /*0184*/ 	.word	index@(.nv.constant0.gluon_wgmma)
        /*0188*/ 	.short	0x0210
        /*018a*/ 	.short	0x0050


	//----- nvinfo : EIATTR_SW_WAR
	.align		4
.L_45:
        /*018c*/ 	.byte	0x04, 0x36
        /*018e*/ 	.short	(.L_47 - .L_46)
.L_46:
        /*0190*/ 	.word	0x00000008
.L_47:


//--------------------- .nv.callgraph             --------------------------
	.section	.nv.callgraph,"",@"SHT_CUDA_CALLGRAPH"
	.align	4
	.sectionentsize	8
	.align		4
        /*0000*/ 	.word	0x00000000
	.align		4
        /*0004*/ 	.word	0xffffffff
	.align		4
        /*0008*/ 	.word	0x00000000
	.align		4
        /*000c*/ 	.word	0xfffffffe
	.align		4
        /*0010*/ 	.word	0x00000000
	.align		4
        /*0014*/ 	.word	0xfffffffd
	.align		4
        /*0018*/ 	.word	0x00000000
	.align		4
        /*001c*/ 	.word	0xfffffffc


//--------------------- .text.gluon_wgmma         --------------------------
	.section	.text.gluon_wgmma,"ax",@progbits
	.align	128
        .global         gluon_wgmma
        .type           gluon_wgmma,@function
        .size           gluon_wgmma,(.L_x_54 - gluon_wgmma)
        .other          gluon_wgmma,@"STO_CUDA_ENTRY STV_DEFAULT"
gluon_wgmma:
.text.gluon_wgmma:
[----:B------:R-:W-:Y:S01]  /*0000*/  LDC R1, c[0x0][0x28] ;  /* 0x00000a00ff017b82 */ /* 0x000fe20000000800 */
[----:B------:R-:W1:Y:S07]  /*0010*/  S2R R0, SR_TID.X ;  /* 0x0000000000007919 */ /* 0x000e6e0000002100 */
[----:B------:R-:W2:Y:S01]  /*0020*/  S2UR UR5, SR_CgaCtaId ;  /* 0x00000000000579c3 */ /* 0x000ea20000008800 */
[----:B------:R-:W-:Y:S01]  /*0030*/  UMOV UR4, 0x400 ;  /* 0x0000040000047882 */ /* 0x000fe20000000000 */
[----:B------:R-:W-:Y:S01]  /*0040*/  ULDC UR7, c[0x0][0xc] ;  /* 0x0000030000077ab9 */ /* 0x000fe20000000800 */
[----:B------:R-:W-:Y:S01]  /*0050*/  ULDC.64 UR8, c[0x0][0x250] ;  /* 0x0000940000087ab9 */ /* 0x000fe20000000a00 */
[----:B------:R-:W-:Y:S04]  /*0060*/  BSSY B0, `(.L_x_0) ;  /* 0x000001d000007945 */ /* 0x000fe80003800000 */
[----:B------:R-:W3:Y:S08]  /*0070*/  LDC R13, c[0x0][0x230] ;  /* 0x00008c00ff0d7b82 */ /* 0x000ef00000000800 */
[----:B------:R-:W-:Y:S08]  /*0080*/  S2UR UR12, SR_CTAID.Y ;  /* 0x00000000000c79c3 */ /* 0x000ff00000002600 */
[----:B------:R-:W4:Y:S01]  /*0090*/  S2UR UR6, SR_CTAID.Z ;  /* 0x00000000000679c3 */ /* 0x000f220000002700 */
[----:B--2---:R-:W-:-:S03]  /*00a0*/  ULEA UR4, UR5, UR4, 0x18 ;  /* 0x0000000405047291 */ /* 0x004fc6000f8ec03f */
[----:B------:R-:W-:Y:S01]  /*00b0*/  ULDC UR5, c[0x0][0x10] ;  /* 0x0000040000057ab9 */ /* 0x000fe20000000800 */
[----:B-1----:R-:W-:-:S03]  /*00c0*/  LOP3.LUT R7, R0, 0xff, RZ, 0xc0, !PT ;  /* 0x000000ff00077812 */ /* 0x002fc600078ec0ff */
[----:B------:R-:W1:Y:S01]  /*00d0*/  S2UR UR10, SR_CTAID.X ;  /* 0x00000000000a79c3 */ /* 0x000e620000002500 */
[----:B---3--:R-:W-:Y:S01]  /*00e0*/  VIADD R5, R13, 0xffffffff ;  /* 0xffffffff0d057836 */ /* 0x008fe20000000000 */
[C---:B------:R-:W-:Y:S02]  /*00f0*/  ISETP.GE.U32.AND P0, PT, R7.reuse, 0x20, PT ;  /* 0x000000200700780c */ /* 0x040fe40003f06070 */
[C---:B------:R-:W-:Y:S02]  /*0100*/  ISETP.NE.U32.AND P1, PT, R7.reuse, RZ, PT ;  /* 0x000000ff0700720c */ /* 0x040fe40003f25070 */
[----:B------:R-:W-:Y:S02]  /*0110*/  LEA R4, R7, UR4, 0x2 ;  /* 0x0000000407047c11 */ /* 0x000fe4000f8e10ff */
[----:B------:R-:W2:Y:S07]  /*0120*/  LDC R6, c[0x0][0x228] ;  /* 0x00008a00ff067b82 */ /* 0x000eae0000000800 */
[----:B------:R3:W-:Y:S01]  /*0130*/  @!P0 STS [R4], RZ ;  /* 0x000000ff04008388 */ /* 0x0007e20000000800 */
[----:B------:R-:W-:-:S03]  /*0140*/  NOP ;  /* 0x0000000000007918 */ /* 0x000fc60000000000 */
[----:B------:R3:W-:Y:S01]  /*0150*/  @!P1 STS [UR4+0x20], R5 ;  /* 0x00002005ff009988 */ /* 0x0007e20008000804 */
[----:B----4-:R-:W-:-:S04]  /*0160*/  UIMAD UR5, UR6, UR5, UR12 ;  /* 0x00000005060572a4 */ /* 0x010fc8000f8e020c */
[----:B-1----:R-:W-:-:S04]  /*0170*/  UIMAD UR5, UR5, UR7, UR10 ;  /* 0x00000007050572a4 */ /* 0x002fc8000f8e020a */
[----:B------:R-:W-:Y:S01]  /*0180*/  UIMAD UR5, UR5, 0x180, URZ ;  /* 0x00000180050578a4 */ /* 0x000fe2000f8e023f */
[----:B--2---:R-:W-:-:S03]  /*0190*/  VIADD R6, R6, 0xffffffff ;  /* 0xffffffff06067836 */ /* 0x004fc60000000000 */
[----:B------:R-:W-:-:S04]  /*01a0*/  UIADD3 UR19, UP0, UR5, UR8, URZ ;  /* 0x0000000805137290 */ /* 0x000fc8000ff1e03f */
[----:B------:R-:W-:Y:S01]  /*01b0*/  ULEA.HI.X.SX32 UR20, UR5, UR9, 0x1, UP0 ;  /* 0x0000000905147291 */ /* 0x000fe200080f0e3f */
[----:B---3--:R-:W-:Y:S11]  /*01c0*/  @P1 BRA `(.L_x_1) ;  /* 0x0000000000181947 */ /* 0x008ff60003800000 */
[----:B------:R-:W1:Y:S01]  /*01d0*/  LDS R2, [UR4+0x8] ;  /* 0x00000804ff027984 */ /* 0x000e620008000800 */
[----:B------:R-:W2:Y:S01]  /*01e0*/  LDC.64 R8, c[0x0][0x210] ;  /* 0x00008400ff087b82 */ /* 0x000ea20000000a00 */
[----:B------:R-:W-:Y:S02]  /*01f0*/  IMAD.MOV.U32 R3, RZ, RZ, 0x70 ;  /* 0x00000070ff037424 */ /* 0x000fe400078e00ff */
[----:B--2---:R2:W-:Y:S03]  /*0200*/  STS.64 [UR4], R8 ;  /* 0x00000008ff007988 */ /* 0x0045e60008000a04 */
[----:B-1----:R-:W-:-:S05]  /*0210*/  LOP3.LUT R2, R2, 0x10, R3, 0xd8, !PT ;  /* 0x0000001002027812 */ /* 0x002fca00078ed803 */
[----:B------:R2:W-:Y:S02]  /*0220*/  STS [UR4+0x8], R2 ;  /* 0x00000802ff007988 */ /* 0x0005e40008000804 */
.L_x_1:
[----:B------:R-:W-:Y:S05]  /*0230*/  BSYNC B0 ;  /* 0x0000000000007941 */ /* 0x000fea0003800000 */
.L_x_0:
[----:B------:R-:W-:Y:S04]  /*0240*/  BSSY B0, `(.L_x_2) ;  /* 0x000000a000007945 */ /* 0x000fe80003800000 */
[----:B------:R-:W-:Y:S05]  /*0250*/  @P1 BRA `(.L_x_3) ;  /* 0x0000000000201947 */ /* 0x000fea0003800000 */
[----:B--2---:R-:W1:Y:S01]  /*0260*/  LDS R2, [UR4+0x34] ;  /* 0x00003404ff027984 */ /* 0x004e620008000800 */
[----:B------:R-:W-:Y:S02]  /*0270*/  IMAD.MOV.U32 R3, RZ, RZ, 0x1f000000 ;  /* 0x1f000000ff037424 */ /* 0x000fe400078e00ff */
[----:B------:R-:W-:Y:S01]  /*0280*/  @!P1 IMAD.MOV.U32 R8, RZ, RZ, 0x7f ;  /* 0x0000007fff089424 */ /* 0x000fe200078e00ff */
[----:B------:R-:W2:Y:S02]  /*0290*/  @!P1 LDS R9, [UR4+0x38] ;  /* 0x00003804ff099984 */ /* 0x000ea40008000800 */
[----:B-1----:R-:W-:Y:S02]  /*02a0*/  LOP3.LUT R2, R2, 0xff000000, R3, 0xb8, !PT ;  /* 0xff00000002027812 */ /* 0x002fe400078eb803 */
[----:B--2---:R-:W-:-:S03]  /*02b0*/  @!P1 LOP3.LUT R3, R9, 0xff, R8, 0xb8, !PT ;  /* 0x000000ff09039812 */ /* 0x004fc600078eb808 */
[----:B------:R1:W-:Y:S04]  /*02c0*/  STS [UR4+0x34], R2 ;  /* 0x00003402ff007988 */ /* 0x0003e80008000804 */
[----:B------:R1:W-:Y:S02]  /*02d0*/  @!P1 STS [UR4+0x38], R3 ;  /* 0x00003803ff009988 */ /* 0x0003e40008000804 */
.L_x_3:
[----:B------:R-:W-:Y:S05]  /*02e0*/  BSYNC B0 ;  /* 0x0000000000007941 */ /* 0x000fea0003800000 */
.L_x_2:
[----:B------:R-:W-:Y:S04]  /*02f0*/  BSSY B0, `(.L_x_4) ;  /* 0x000000a000007945 */ /* 0x000fe80003800000 */
[----:B------:R-:W-:Y:S05]  /*0300*/  @P1 BRA `(.L_x_5) ;  /* 0x0000000000201947 */ /* 0x000fea0003800000 */
[----:B-12---:R-:W1:Y:S01]  /*0310*/  LDS R2, [UR4+0x1c] ;  /* 0x00001c04ff027984 */ /* 0x006e620008000800 */
[----:B------:R-:W2:Y:S03]  /*0320*/  LDC.64 R10, c[0x0][0x238] ;  /* 0x00008e00ff0a7b82 */ /* 0x000ea60000000a00 */
[----:B------:R3:W-:Y:S01]  /*0330*/  STS [UR4+0x24], R6 ;  /* 0x00002406ff007988 */ /* 0x0007e20008000804 */
[--C-:B--2---:R-:W-:Y:S02]  /*0340*/  SHF.R.U32.HI R9, RZ, 0x4, R11.reuse ;  /* 0x00000004ff097819 */ /* 0x104fe4000001160b */
[----:B------:R-:W-:-:S05]  /*0350*/  SHF.R.U64 R3, R10, 0x4, R11 ;  /* 0x000000040a037819 */ /* 0x000fca000000120b */
[----:B------:R3:W-:Y:S01]  /*0360*/  STS [UR4+0xc], R3 ;  /* 0x00000c03ff007988 */ /* 0x0007e20008000804 */
[----:B-1----:R-:W-:-:S05]  /*0370*/  LOP3.LUT R2, R2, 0xf, R9, 0xb8, !PT ;  /* 0x0000000f02027812 */ /* 0x002fca00078eb809 */
[----:B------:R3:W-:Y:S02]  /*0380*/  STS [UR4+0x1c], R2 ;  /* 0x00001c02ff007988 */ /* 0x0007e40008000804 */
.L_x_5:
[----:B------:R-:W-:Y:S05]  /*0390*/  BSYNC B0 ;  /* 0x0000000000007941 */ /* 0x000fea0003800000 */
.L_x_4:
[----:B------:R-:W-:Y:S04]  /*03a0*/  BSSY B1, `(.L_x_6) ;  /* 0x000001e000017945 */ /* 0x000fe80003800000 */
[----:B------:R-:W-:Y:S01]  /*03b0*/  BSSY B0, `(.L_x_7) ;  /* 0x0000019000007945 */ /* 0x000fe20003800000 */
[----:B------:R-:W-:-:S03]  /*03c0*/  IMAD.MOV.U32 R12, RZ, RZ, RZ ;  /* 0x000000ffff0c7224 */ /* 0x000fc600078e00ff */
[----:B------:R-:W-:Y:S05]  /*03d0*/  @P1 BRA `(.L_x_8) ;  /* 0x00000000001c1947 */ /* 0x000fea0003800000 */
[----:B-123--:R-:W1:Y:S02]  /*03e0*/  LDS R2, [UR4+0x34] ;  /* 0x00003404ff027984 */ /* 0x00ee640008000800 */
[----:B-1----:R-:W-:-:S05]  /*03f0*/  LOP3.LUT R2, R2, 0x7, RZ, 0xb8, !PT ;  /* 0x0000000702027812 */ /* 0x002fca00078eb8ff */
[----:B------:R1:W-:Y:S01]  /*0400*/  STS [UR4+0x34], R2 ;  /* 0x00003402ff007988 */ /* 0x0003e20008000804 */
[----:B------:R-:W-:Y:S05]  /*0410*/  @P1 BRA `(.L_x_9) ;  /* 0x00000000001c1947 */ /* 0x000fea0003800000 */
[----:B-1----:R-:W1:Y:S02]  /*0420*/  LDS R2, [UR4+0x34] ;  /* 0x00003404ff027984 */ /* 0x002e640008000800 */
[----:B-1----:R-:W-:-:S05]  /*0430*/  LOP3.LUT R2, R2, 0x38, RZ, 0xb8, !PT ;  /* 0x0000003802027812 */ /* 0x002fca00078eb8ff */
[----:B------:R4:W-:Y:S02]  /*0440*/  STS [UR4+0x34], R2 ;  /* 0x00003402ff007988 */ /* 0x0009e40008000804 */
.L_x_8:
[----:B------:R-:W-:Y:S05]  /*0450*/  @P1 BRA `(.L_x_10) ;  /* 0x00000000001c1947 */ /* 0x000fea0003800000 */
[----:B-1234-:R-:W1:Y:S02]  /*0460*/  LDS R2, [UR4+0x8] ;  /* 0x00000804ff027984 */ /* 0x01ee640008000800 */
[----:B-1----:R-:W-:-:S05]  /*0470*/  LOP3.LUT R2, R2, 0x780, RZ, 0xb8, !PT ;  /* 0x0000078002027812 */ /* 0x002fca00078eb8ff */
[----:B------:R2:W-:Y:S02]  /*0480*/  STS [UR4+0x8], R2 ;  /* 0x00000802ff007988 */ /* 0x0005e40008000804 */
.L_x_9:
[----:B------:R-:W-:Y:S05]  /*0490*/  @P1 BRA `(.L_x_11) ;  /* 0x0000000000281947 */ /* 0x000fea0003800000 */
[----:B-12---:R-:W1:Y:S02]  /*04a0*/  LDS R2, [UR4+0x8] ;  /* 0x00000804ff027984 */ /* 0x006e640008000800 */
[----:B-1----:R-:W-:-:S05]  /*04b0*/  LOP3.LUT R2, R2, 0x1800, RZ, 0xb8, !PT ;  /* 0x0000180002027812 */ /* 0x002fca00078eb8ff */
[----:B------:R5:W-:Y:S02]  /*04c0*/  STS [UR4+0x8], R2 ;  /* 0x00000802ff007988 */ /* 0x000be40008000804 */
.L_x_10:
[----:B------:R-:W-:Y:S05]  /*04d0*/  @P1 BREAK B0 ;  /* 0x0000000000001942 */ /* 0x000fea0003800000 */
[----:B------:R-:W-:Y:S05]  /*04e0*/  @P1 BRA `(.L_x_12) ;  /* 0x0000000000241947 */ /* 0x000fea0003800000 */
[----:B-1-3--:R-:W1:Y:S01]  /*04f0*/  LDS R3, [UR4+0x8] ;  /* 0x00000804ff037984 */ /* 0x00ae620008000800 */
[----:B--2-45:R-:W-:-:S05]  /*0500*/  IMAD.MOV.U32 R2, RZ, RZ, 0x6000 ;  /* 0x00006000ff027424 */ /* 0x034fca00078e00ff */
[----:B-1----:R-:W-:-:S04]  /*0510*/  LOP3.LUT R2, R3, 0x2000, R2, 0xd8, !PT ;  /* 0x0000200003027812 */ /* 0x002fc800078ed802 */
[----:B------:R-:W-:-:S05]  /*0520*/  LOP3.LUT R2, R2, 0x400000, RZ, 0xb8, !PT ;  /* 0x0040000002027812 */ /* 0x000fca00078eb8ff */
[----:B------:R3:W-:Y:S02]  /*0530*/  STS [UR4+0x8], R2 ;  /* 0x00000802ff007988 */ /* 0x0007e40008000804 */
.L_x_11:
[----:B------:R-:W-:Y:S05]  /*0540*/  BSYNC B0 ;  /* 0x0000000000007941 */ /* 0x000fea0003800000 */
.L_x_7:
[----:B-123--:R-:W1:Y:S02]  /*0550*/  @!P1 LDS R2, [UR4+0x8] ;  /* 0x00000804ff029984 */ /* 0x00ee640008000800 */
[----:B-1----:R-:W-:-:S05]  /*0560*/  @!P1 LOP3.LUT R2, R2, 0x8000, RZ, 0xb8, !PT ;  /* 0x0000800002029812 */ /* 0x002fca00078eb8ff */
[----:B------:R1:W-:Y:S02]  /*0570*/  @!P1 STS [UR4+0x8], R2 ;  /* 0x00000802ff009988 */ /* 0x0003e40008000804 */
.L_x_12:
[----:B------:R-:W-:Y:S05]  /*0580*/  BSYNC B1 ;  /* 0x0000000000017941 */ /* 0x000fea0003800000 */
.L_x_6:
[----:B------:R-:W-:Y:S05]  /*0590*/  WARPSYNC.ALL ;  /* 0x0000000000007948 */ /* 0x000fea0003800000 */
[----:B------:R-:W-:Y:S05]  /*05a0*/  @P0 BRA `(.L_x_13) ;  /* 0x0000000000300947 */ /* 0x000fea0003800000 */
[----:B-12345:R-:W1:Y:S01]  /*05b0*/  S2R R2, SR_LANEID ;  /* 0x0000000000027919 */ /* 0x03ee620000000000 */
[----:B------:R-:W-:Y:S05]  /*05c0*/  WARPSYNC.ALL ;  /* 0x0000000000007948 */ /* 0x000fea0003800000 */
[----:B-1----:R-:W-:-:S05]  /*05d0*/  IMAD.SHL.U32 R8, R2, 0x4, RZ ;  /* 0x0000000402087824 */ /* 0x002fca00078e00ff */
[----:B------:R-:W1:Y:S01]  /*05e0*/  LDS R9, [R8+UR4] ;  /* 0x0000000408097984 */ /* 0x000e620008000800 */
[----:B------:R-:W-:Y:S01]  /*05f0*/  IADD3 R2, P2, R8, UR19, RZ ;  /* 0x0000001308027c10 */ /* 0x000fe2000ff5e0ff */
[----:B------:R-:W-:-:S04]  /*0600*/  UMOV UR6, UR19 ;  /* 0x0000001300067c82 */ /* 0x000fc80008000000 */
[----:B------:R-:W-:Y:S01]  /*0610*/  IMAD.X R3, RZ, RZ, UR20, P2 ;  /* 0x00000014ff037e24 */ /* 0x000fe200090e06ff */
[----:B------:R-:W-:-:S04]  /*0620*/  UMOV UR7, UR20 ;  /* 0x0000001400077c82 */ /* 0x000fc80008000000 */
[----:B-1----:R1:W2:Y:S01]  /*0630*/  ATOMG.E.EXCH.STRONG.GPU PT, RZ, [R2], R9 ;  /* 0x0000000902ff73a8 */ /* 0x0022a200041ee100 */
[----:B------:R-:W-:-:S04]  /*0640*/  DEPBAR {5,4,3,2,1,0} ;  /* 0x0000003f0000791a */ /* 0x000fc80000000000 */
[----:B------:R1:W-:Y:S01]  /*0650*/  UTMACCTL.IV [UR6] ;  /* 0x00000000060079b9 */ /* 0x0003e20008000000 */
[----:B------:R-:W-:Y:S01]  /*0660*/  NOP ;  /* 0x0000000000007918 */ /* 0x000fe20000000000 */
.L_x_13:
[----:B------:R-:W-:Y:S05]  /*0670*/  @P0 BRA `(.L_x_14) ;  /* 0x00000000000c0947 */ /* 0x000fea0003800000 */
[----:B------:R0:W-:Y:S01]  /*0680*/  UTMACMDFLUSH ;  /* 0x00000000000079b7 */ /* 0x0001e20000000000 */
[----:B------:R-:W-:Y:S05]  /*0690*/  @P0 BRA `(.L_x_14) ;  /* 0x0000000000040947 */ /* 0x000fea0003800000 */
[----:B------:R-:W-:-:S04]  /*06a0*/  DEPBAR.LE SB0, 0x0 ;  /* 0x000080000000791a */ /* 0x000fc80000000000 */
.L_x_14:
[----:B------:R-:W-:Y:S05]  /*06b0*/  WARPSYNC.ALL ;  /* 0x0000000000007948 */ /* 0x000fea0003800000 */
[----:B--2---:R-:W-:Y:S06]  /*06c0*/  BAR.SYNC.DEFER_BLOCKING 0x0 ;  /* 0x0000000000007b1d */ /* 0x004fec0000010000 */
[----:B------:R-:W-:Y:S02]  /*06d0*/  BSSY B1, `(.L_x_15) ;  /* 0x000000b000017945 */ /* 0x000fe40003800000 */
[----:B------:R-:W-:Y:S06]  /*06e0*/  BAR.SYNC.DEFER_BLOCKING 0x0 ;  /* 0x0000000000007b1d */ /* 0x000fec0000010000 */
[----:B------:R2:W-:Y:S01]  /*06f0*/  @!P0 STS [R4], RZ ;  /* 0x000000ff04008388 */ /* 0x0005e20000000800 */
[----:B------:R-:W-:Y:S01]  /*0700*/  NOP ;  /* 0x0000000000007918 */ /* 0x000fe20000000000 */
[----:B------:R-:W-:Y:S05]  /*0710*/  @P1 BRA `(.L_x_16) ;  /* 0x0000000000181947 */ /* 0x000fea0003800000 */
[----:B-1-345:R-:W1:Y:S01]  /*0720*/  LDS R2, [UR4+0x8] ;  /* 0x00000804ff027984 */ /* 0x03ae620008000800 */
[----:B------:R-:W3:Y:S01]  /*0730*/  LDC.64 R8, c[0x0][0x218] ;  /* 0x00008600ff087b82 */ /* 0x000ee20000000a00 */
[----:B------:R-:W-:Y:S02]  /*0740*/  IMAD.MOV.U32 R3, RZ, RZ, 0x70 ;  /* 0x00000070ff037424 */ /* 0x000fe400078e00ff */
[----:B---3--:R3:W-:Y:S03]  /*0750*/  STS.64 [UR4], R8 ;  /* 0x00000008ff007988 */ /* 0x0087e60008000a04 */
[----:B-1----:R-:W-:-:S05]  /*0760*/  LOP3.LUT R2, R2, 0x10, R3, 0xd8, !PT ;  /* 0x0000001002027812 */ /* 0x002fca00078ed803 */
[----:B------:R3:W-:Y:S02]  /*0770*/  STS [UR4+0x8], R2 ;  /* 0x00000802ff007988 */ /* 0x0007e40008000804 */
.L_x_16:
[----:B-1----:R-:W-:Y:S05]  /*0780*/  BSYNC B1 ;  /* 0x0000000000017941 */ /* 0x002fea0003800000 */
.L_x_15:
[----:B------:R-:W-:Y:S04]  /*0790*/  BSSY B2, `(.L_x_17) ;  /* 0x000000f000027945 */ /* 0x000fe80003800000 */
[----:B------:R-:W-:Y:S04]  /*07a0*/  BSSY B1, `(.L_x_18) ;  /* 0x000000c000017945 */ /* 0x000fe80003800000 */
[----:B------:R-:W-:Y:S05]  /*07b0*/  @P1 BRA `(.L_x_19) ;  /* 0x0000000000281947 */ /* 0x000fea0003800000 */
[----:B---345:R-:W1:Y:S01]  /*07c0*/  LDS R2, [UR4+0x34] ;  /* 0x00003404ff027984 */ /* 0x038e620008000800 */
[----:B------:R-:W-:Y:S01]  /*07d0*/  IMAD.MOV.U32 R3, RZ, RZ, 0x1f000000 ;  /* 0x1f000000ff037424 */ /* 0x000fe200078e00ff */
[----:B------:R-:W-:Y:S05]  /*07e0*/  @P1 BREAK B1 ;  /* 0x0000000000011942 */ /* 0x000fea0003800000 */
[----:B-1----:R-:W-:-:S05]  /*07f0*/  LOP3.LUT R2, R2, 0xff000000, R3, 0xb8, !PT ;  /* 0xff00000002027812 */ /* 0x002fca00078eb803 */
[----:B------:R1:W-:Y:S01]  /*0800*/  STS [UR4+0x34], R2 ;  /* 0x00003402ff007988 */ /* 0x0003e20008000804 */
[----:B------:R-:W-:Y:S05]  /*0810*/  @P1 BRA `(.L_x_20) ;  /* 0x0000000000181947 */ /* 0x000fea0003800000 */
[----:B------:R-:W3:Y:S01]  /*0820*/  LDS R3, [UR4+0x38] ;  /* 0x00003804ff037984 */ /* 0x000ee20008000800 */
[----:B-1----:R-:W-:-:S05]  /*0830*/  IMAD.MOV.U32 R2, RZ, RZ, 0xff ;  /* 0x000000ffff027424 */ /* 0x002fca00078e00ff */
[----:B---3--:R-:W-:-:S05]  /*0840*/  LOP3.LUT R2, R3, 0xff, R2, 0xb8, !PT ;  /* 0x000000ff03027812 */ /* 0x008fca00078eb802 */
[----:B------:R1:W-:Y:S02]  /*0850*/  STS [UR4+0x38], R2 ;  /* 0x00003802ff007988 */ /* 0x0003e40008000804 */
.L_x_19:
[----:B------:R-:W-:Y:S05]  /*0860*/  BSYNC B1 ;  /* 0x0000000000017941 */ /* 0x000fea0003800000 */
.L_x_18:
[----:B------:R1:W-:Y:S02]  /*0870*/  @!P1 STS [UR4+0x20], R5 ;  /* 0x00002005ff009988 */ /* 0x0003e40008000804 */
.L_x_20:
[----:B------:R-:W-:Y:S05]  /*0880*/  BSYNC B2 ;  /* 0x0000000000027941 */ /* 0x000fea0003800000 */
.L_x_17:
[----:B------:R-:W-:Y:S05]  /*0890*/  WARPSYNC.ALL ;  /* 0x0000000000007948 */ /* 0x000fea0003800000 */
[----:B-1----:R-:W1:Y:S01]  /*08a0*/  LDC R5, c[0x0][0x22c] ;  /* 0x00008b00ff057b82 */ /* 0x002e620000000800 */
[----:B------:R-:W-:Y:S01]  /*08b0*/  BSSY B2, `(.L_x_21) ;  /* 0x000000b000027945 */ /* 0x000fe20003800000 */
[----:B-1----:R-:W-:-:S03]  /*08c0*/  VIADD R5, R5, 0xffffffff ;  /* 0xffffffff05057836 */ /* 0x002fc60000000000 */
[----:B------:R-:W-:Y:S05]  /*08d0*/  @P1 BRA `(.L_x_22) ;  /* 0x0000000000201947 */ /* 0x000fea0003800000 */
[----:B---345:R-:W1:Y:S01]  /*08e0*/  LDS R2, [UR4+0x1c] ;  /* 0x00001c04ff027984 */ /* 0x038e620008000800 */
[----:B------:R-:W3:Y:S03]  /*08f0*/  LDC.64 R10, c[0x0][0x240] ;  /* 0x00009000ff0a7b82 */ /* 0x000ee60000000a00 */
[----:B------:R4:W-:Y:S01]  /*0900*/  STS [UR4+0x24], R5 ;  /* 0x00002405ff007988 */ /* 0x0009e20008000804 */
[--C-:B---3--:R-:W-:Y:S02]  /*0910*/  SHF.R.U32.HI R9, RZ, 0x4, R11.reuse ;  /* 0x00000004ff097819 */ /* 0x108fe4000001160b */
[----:B------:R-:W-:-:S05]  /*0920*/  SHF.R.U64 R3, R10, 0x4, R11 ;  /* 0x000000040a037819 */ /* 0x000fca000000120b */
[----:B------:R4:W-:Y:S01]  /*0930*/  STS [UR4+0xc], R3 ;  /* 0x00000c03ff007988 */ /* 0x0009e20008000804 */
[----:B-1----:R-:W-:-:S05]  /*0940*/  LOP3.LUT R2, R2, 0xf, R9, 0xb8, !PT ;  /* 0x0000000f02027812 */ /* 0x002fca00078eb809 */
[----:B------:R4:W-:Y:S02]  /*0950*/  STS [UR4+0x1c], R2 ;  /* 0x00001c02ff007988 */ /* 0x0009e40008000804 */
.L_x_22:
[----:B------:R-:W-:Y:S05]  /*0960*/  BSYNC B2 ;  /* 0x0000000000027941 */ /* 0x000fea0003800000 */
.L_x_21:
[----:B------:R-:W-:Y:S04]  /*0970*/  BSSY B3, `(.L_x_23) ;  /* 0x000001d000037945 */ /* 0x000fe80003800000 */
[----:B------:R-:W-:Y:S04]  /*0980*/  BSSY B2, `(.L_x_24) ;  /* 0x0000018000027945 */ /* 0x000fe80003800000 */
[----:B------:R-:W-:Y:S05]  /*0990*/  @P1 BRA `(.L_x_25) ;  /* 0x00000000001c1947 */ /* 0x000fea0003800000 */
[----:B---345:R-:W1:Y:S02]  /*09a0*/  LDS R2, [UR4+0x34] ;  /* 0x00003404ff027984 */ /* 0x038e640008000800 */
[----:B-1----:R-:W-:-:S05]  /*09b0*/  LOP3.LUT R2, R2, 0x7, RZ, 0xb8, !PT ;  /* 0x0000000702027812 */ /* 0x002fca00078eb8ff */
[----:B------:R1:W-:Y:S01]  /*09c0*/  STS [UR4+0x34], R2 ;  /* 0x00003402ff007988 */ /* 0x0003e20008000804 */
[----:B------:R-:W-:Y:S05]  /*09d0*/  @P1 BRA `(.L_x_26) ;  /* 0x00000000001c1947 */ /* 0x000fea0003800000 */
[----:B-1----:R-:W1:Y:S02]  /*09e0*/  LDS R2, [UR4+0x34] ;  /* 0x00003404ff027984 */ /* 0x002e640008000800 */
[----:B-1----:R-:W-:-:S05]  /*09f0*/  LOP3.LUT R2, R2, 0x38, RZ, 0xb8, !PT ;  /* 0x0000003802027812 */ /* 0x002fca00078eb8ff */
[----:B------:R1:W-:Y:S02]  /*0a00*/  STS [UR4+0x34], R2 ;  /* 0x00003402ff007988 */ /* 0x0003e40008000804 */
.L_x_25:
[----:B------:R-:W-:Y:S05]  /*0a10*/  @P1 BRA `(.L_x_27) ;  /* 0x00000000001c1947 */ /* 0x000fea0003800000 */
[----:B-1-345:R-:W1:Y:S02]  /*0a20*/  LDS R2, [UR4+0x8] ;  /* 0x00000804ff027984 */ /* 0x03ae640008000800 */
[----:B-1----:R-:W-:-:S05]  /*0a30*/  LOP3.LUT R2, R2, 0x780, RZ, 0xb8, !PT ;  /* 0x0000078002027812 */ /* 0x002fca00078eb8ff */
[----:B------:R3:W-:Y:S02]  /*0a40*/  STS [UR4+0x8], R2 ;  /* 0x00000802ff007988 */ /* 0x0007e40008000804 */
.L_x_26:
[----:B------:R-:W-:Y:S05]  /*0a50*/  @P1 BRA `(.L_x_28) ;  /* 0x0000000000281947 */ /* 0x000fea0003800000 */
[----:B-1-3--:R-:W1:Y:S02]  /*0a60*/  LDS R2, [UR4+0x8] ;  /* 0x00000804ff027984 */ /* 0x00ae640008000800 */
[----:B-1----:R-:W-:-:S05]  /*0a70*/  LOP3.LUT R2, R2, 0x1800, RZ, 0xb8, !PT ;  /* 0x0000180002027812 */ /* 0x002fca00078eb8ff */
[----:B------:R1:W-:Y:S02]  /*0a80*/  STS [UR4+0x8], R2 ;  /* 0x00000802ff007988 */ /* 0x0003e40008000804 */
.L_x_27:
[----:B------:R-:W-:Y:S05]  /*0a90*/  @P1 BREAK B2 ;  /* 0x0000000000021942 */ /* 0x000fea0003800000 */
[----:B------:R-:W-:Y:S05]  /*0aa0*/  @P1 BRA `(.L_x_29) ;  /* 0x0000000000241947 */ /* 0x000fea0003800000 */
[----:B-1-345:R-:W1:Y:S01]  /*0ab0*/  LDS R2, [UR4+0x8] ;  /* 0x00000804ff027984 */ /* 0x03ae620008000800 */
[----:B------:R-:W-:-:S05]  /*0ac0*/  IMAD.MOV.U32 R3, RZ, RZ, 0x6000 ;  /* 0x00006000ff037424 */ /* 0x000fca00078e00ff */
[----:B-1----:R-:W-:-:S04]  /*0ad0*/  LOP3.LUT R2, R2, 0x2000, R3, 0xd8, !PT ;  /* 0x0000200002027812 */ /* 0x002fc800078ed803 */
[----:B------:R-:W-:-:S05]  /*0ae0*/  LOP3.LUT R2, R2, 0x400000, RZ, 0xb8, !PT ;  /* 0x0040000002027812 */ /* 0x000fca00078eb8ff */
[----:B------:R4:W-:Y:S02]  /*0af0*/  STS [UR4+0x8], R2 ;  /* 0x00000802ff007988 */ /* 0x0009e40008000804 */
.L_x_28:
[----:B------:R-:W-:Y:S05]  /*0b00*/  BSYNC B2 ;  /* 0x0000000000027941 */ /* 0x000fea0003800000 */
.L_x_24:
[----:B-1-34-:R-:W1:Y:S02]  /*0b10*/  @!P1 LDS R2, [UR4+0x8] ;  /* 0x00000804ff029984 */ /* 0x01ae640008000800 */
[----:B-1----:R-:W-:-:S05]  /*0b20*/  @!P1 LOP3.LUT R2, R2, 0x8000, RZ, 0xb8, !PT ;  /* 0x0000800002029812 */ /* 0x002fca00078eb8ff */
[----:B------:R1:W-:Y:S02]  /*0b30*/  @!P1 STS [UR4+0x8], R2 ;  /* 0x00000802ff009988 */ /* 0x0003e40008000804 */
.L_x_29:
[----:B------:R-:W-:Y:S05]  /*0b40*/  BSYNC B3 ;  /* 0x0000000000037941 */ /* 0x000fea0003800000 */
.L_x_23:
[----:B------:R-:W-:Y:S05]  /*0b50*/  WARPSYNC.ALL ;  /* 0x0000000000007948 */ /* 0x000fea0003800000 */
[----:B------:R-:W-:-:S04]  /*0b60*/  UIADD3 UR6, UR5, 0x80, URZ ;  /* 0x0000008005067890 */ /* 0x000fc8000fffe03f */
[----:B------:R-:W-:-:S04]  /*0b70*/  UIADD3 UR17, UP0, UR6, UR8, URZ ;  /* 0x0000000806117290 */ /* 0x000fc8000ff1e03f */
[----:B------:R-:W-:Y:S01]  /*0b80*/  ULEA.HI.X.SX32 UR18, UR6, UR9, 0x1, UP0 ;  /* 0x0000000906127291 */ /* 0x000fe200080f0e3f */
[----:B------:R-:W-:Y:S11]  /*0b90*/  @P0 BRA `(.L_x_30) ;  /* 0x0000000000300947 */ /* 0x000ff60003800000 */
[----:B-1-345:R-:W1:Y:S01]  /*0ba0*/  S2R R2, SR_LANEID ;  /* 0x0000000000027919 */ /* 0x03ae620000000000 */
[----:B------:R-:W-:Y:S05]  /*0bb0*/  WARPSYNC.ALL ;  /* 0x0000000000007948 */ /* 0x000fea0003800000 */
[----:B-1----:R-:W-:-:S05]  /*0bc0*/  IMAD.SHL.U32 R8, R2, 0x4, RZ ;  /* 0x0000000402087824 */ /* 0x002fca00078e00ff */
[----:B------:R-:W1:Y:S01]  /*0bd0*/  LDS R9, [R8+UR4] ;  /* 0x0000000408097984 */ /* 0x000e620008000800 */
[----:B------:R-:W-:Y:S01]  /*0be0*/  IADD3 R2, P2, R8, UR17, RZ ;  /* 0x0000001108027c10 */ /* 0x000fe2000ff5e0ff */
[----:B------:R-:W-:-:S04]  /*0bf0*/  UMOV UR6, UR17 ;  /* 0x0000001100067c82 */ /* 0x000fc80008000000 */
[----:B------:R-:W-:Y:S01]  /*0c00*/  IMAD.X R3, RZ, RZ, UR18, P2 ;  /* 0x00000012ff037e24 */ /* 0x000fe200090e06ff */
[----:B------:R-:W-:-:S04]  /*0c10*/  UMOV UR7, UR18 ;  /* 0x0000001200077c82 */ /* 0x000fc80008000000 */
[----:B-1----:R1:W3:Y:S01]  /*0c20*/  ATOMG.E.EXCH.STRONG.GPU PT, RZ, [R2], R9 ;  /* 0x0000000902ff73a8 */ /* 0x0022e200041ee100 */
[----:B------:R-:W-:-:S04]  /*0c30*/  DEPBAR {5,4,3,2,1,0} ;  /* 0x0000003f0000791a */ /* 0x000fc80000000000 */
[----:B------:R1:W-:Y:S01]  /*0c40*/  UTMACCTL.IV [UR6] ;  /* 0x00000000060079b9 */ /* 0x0003e20008000000 */
[----:B------:R-:W-:Y:S01]  /*0c50*/  NOP ;  /* 0x0000000000007918 */ /* 0x000fe20000000000 */
.L_x_30:
[----:B------:R-:W-:Y:S05]  /*0c60*/  @P0 BRA `(.L_x_31) ;  /* 0x00000000000c0947 */ /* 0x000fea0003800000 */
[----:B------:R0:W-:Y:S01]  /*0c70*/  UTMACMDFLUSH ;  /* 0x00000000000079b7 */ /* 0x0001e20000000000 */
[----:B------:R-:W-:Y:S05]  /*0c80*/  @P0 BRA `(.L_x_31) ;  /* 0x0000000000040947 */ /* 0x000fea0003800000 */
[----:B------:R-:W-:-:S04]  /*0c90*/  DEPBAR.LE SB0, 0x0 ;  /* 0x000080000000791a */ /* 0x000fc80000000000 */
.L_x_31:
[----:B------:R-:W-:Y:S05]  /*0ca0*/  WARPSYNC.ALL ;  /* 0x0000000000007948 */ /* 0x000fea0003800000 */
[----:B---3--:R-:W-:Y:S06]  /*0cb0*/  BAR.SYNC.DEFER_BLOCKING 0x0 ;  /* 0x0000000000007b1d */ /* 0x008fec0000010000 */
[----:B------:R-:W-:Y:S02]  /*0cc0*/  BSSY B3, `(.L_x_32) ;  /* 0x000000b000037945 */ /* 0x000fe40003800000 */
[----:B------:R-:W-:Y:S06]  /*0cd0*/  BAR.SYNC.DEFER_BLOCKING 0x0 ;  /* 0x0000000000007b1d */ /* 0x000fec0000010000 */
[----:B------:R3:W-:Y:S01]  /*0ce0*/  @!P0 STS [R4], RZ ;  /* 0x000000ff04008388 */ /* 0x0007e20000000800 */
[----:B------:R-:W-:Y:S01]  /*0cf0*/  NOP ;  /* 0x0000000000007918 */ /* 0x000fe20000000000 */
[----:B------:R-:W-:Y:S05]  /*0d00*/  @P1 BRA `(.L_x_33) ;  /* 0x0000000000181947 */ /* 0x000fea0003800000 */
[----:B-1--45:R-:W1:Y:S01]  /*0d10*/  LDS R2, [UR4+0x8] ;  /* 0x00000804ff027984 */ /* 0x032e620008000800 */
[----:B------:R-:W4:Y:S01]  /*0d20*/  LDC.64 R8, c[0x0][0x220] ;  /* 0x00008800ff087b82 */ /* 0x000f220000000a00 */
[----:B------:R-:W-:Y:S02]  /*0d30*/  IMAD.MOV.U32 R3, RZ, RZ, 0x70 ;  /* 0x00000070ff037424 */ /* 0x000fe400078e00ff */
[----:B----4-:R4:W-:Y:S03]  /*0d40*/  STS.64 [UR4], R8 ;  /* 0x00000008ff007988 */ /* 0x0109e60008000a04 */
[----:B-1----:R-:W-:-:S05]  /*0d50*/  LOP3.LUT R2, R2, 0x10, R3, 0xd8, !PT ;  /* 0x0000001002027812 */ /* 0x002fca00078ed803 */
[----:B------:R4:W-:Y:S02]  /*0d60*/  STS [UR4+0x8], R2 ;  /* 0x00000802ff007988 */ /* 0x0009e40008000804 */
.L_x_33:
[----:B-1----:R-:W-:Y:S05]  /*0d70*/  BSYNC B3 ;  /* 0x0000000000037941 */ /* 0x002fea0003800000 */
.L_x_32:
[----:B------:R-:W-:Y:S04]  /*0d80*/  BSSY B3, `(.L_x_34) ;  /* 0x0000033000037945 */ /* 0x000fe80003800000 */
[----:B------:R-:W-:Y:S04]  /*0d90*/  BSSY B4, `(.L_x_35) ;  /* 0x000002e000047945 */ /* 0x000fe80003800000 */
[----:B------:R-:W-:Y:S05]  /*0da0*/  @P1 BRA `(.L_x_36) ;  /* 0x0000000000241947 */ /* 0x000fea0003800000 */
[----:B----45:R-:W1:Y:S01]  /*0db0*/  LDS R2, [UR4+0x34] ;  /* 0x00003404ff027984 */ /* 0x030e620008000800 */
[----:B------:R-:W-:-:S05]  /*0dc0*/  IMAD.MOV.U32 R3, RZ, RZ, 0x7f000000 ;  /* 0x7f000000ff037424 */ /* 0x000fca00078e00ff */
[----:B-1----:R-:W-:-:S05]  /*0dd0*/  LOP3.LUT R2, R2, 0xff000000, R3, 0xb8, !PT ;  /* 0xff00000002027812 */ /* 0x002fca00078eb803 */
[----:B------:R1:W-:Y:S01]  /*0de0*/  STS [UR4+0x34], R2 ;  /* 0x00003402ff007988 */ /* 0x0003e20008000804 */
[----:B------:R-:W-:Y:S05]  /*0df0*/  @P1 BRA `(.L_x_37) ;  /* 0x0000000000181947 */ /* 0x000fea0003800000 */
[----:B-1----:R-:W1:Y:S01]  /*0e00*/  LDS R2, [UR4+0x38] ;  /* 0x00003804ff027984 */ /* 0x002e620008000800 */
[----:B------:R-:W-:-:S05]  /*0e10*/  IMAD.MOV.U32 R3, RZ, RZ, 0x7f ;  /* 0x0000007fff037424 */ /* 0x000fca00078e00ff */
[----:B-1----:R-:W-:-:S05]  /*0e20*/  LOP3.LUT R2, R2, 0xff, R3, 0xb8, !PT ;  /* 0x000000ff02027812 */ /* 0x002fca00078eb803 */
[----:B------:R1:W-:Y:S02]  /*0e30*/  STS [UR4+0x38], R2 ;  /* 0x00003802ff007988 */ /* 0x0003e40008000804 */
.L_x_36:
[----:B------:R-:W-:Y:S05]  /*0e40*/  @P1 BRA `(.L_x_38) ;  /* 0x00000000000c1947 */ /* 0x000fea0003800000 */
[----:B------:R1:W-:Y:S02]  /*0e50*/  STS [UR4+0x20], R5 ;  /* 0x00002005ff007988 */ /* 0x0003e40008000804 */
.L_x_37:
[----:B------:R-:W-:Y:S05]  /*0e60*/  @P1 BRA `(.L_x_39) ;  /* 0x0000000000241947 */ /* 0x000fea0003800000 */
[----:B------:R1:W-:Y:S02]  /*0e70*/  STS [UR4+0x24], R6 ;  /* 0x00002406ff007988 */ /* 0x0003e40008000804 */
.L_x_38:
[----:B------:R-:W-:Y:S05]  /*0e80*/  @P1 BRA `(.L_x_40) ;  /* 0x00000000002c1947 */ /* 0x000fea0003800000 */
[----:B-1--45:R-:W1:Y:S01]  /*0e90*/  LDS R2, [UR4+0x1c] ;  /* 0x00001c04ff027984 */ /* 0x032e620008000800 */
[----:B------:R-:W4:Y:S02]  /*0ea0*/  LDC.64 R8, c[0x0][0x248] ;  /* 0x00009200ff087b82 */ /* 0x000f240000000a00 */
[--C-:B----4-:R-:W-:Y:S02]  /*0eb0*/  SHF.R.U32.HI R5, RZ, 0x4, R9.reuse ;  /* 0x00000004ff057819 */ /* 0x110fe40000011609 */
[----:B------:R-:W-:-:S05]  /*0ec0*/  SHF.R.U64 R3, R8, 0x4, R9 ;  /* 0x0000000408037819 */ /* 0x000fca0000001209 */
[----:B------:R4:W-:Y:S01]  /*0ed0*/  STS [UR4+0xc], R3 ;  /* 0x00000c03ff007988 */ /* 0x0009e20008000804 */
[----:B-1----:R-:W-:-:S05]  /*0ee0*/  LOP3.LUT R2, R2, 0xf, R5, 0xb8, !PT ;  /* 0x0000000f02027812 */ /* 0x002fca00078eb805 */
[----:B------:R4:W-:Y:S02]  /*0ef0*/  STS [UR4+0x1c], R2 ;  /* 0x00001c02ff007988 */ /* 0x0009e40008000804 */
.L_x_39:
[----:B------:R-:W-:Y:S05]  /*0f00*/  @P1 BRA `(.L_x_41) ;  /* 0x00000000001c1947 */ /* 0x000fea0003800000 */
[----:B-1--45:R-:W1:Y:S02]  /*0f10*/  LDS R2, [UR4+0x34] ;  /* 0x00003404ff027984 */ /* 0x032e640008000800 */
[----:B-1----:R-:W-:-:S05]  /*0f20*/  LOP3.LUT R2, R2, 0x7, RZ, 0xb8, !PT ;  /* 0x0000000702027812 */ /* 0x002fca00078eb8ff */
[----:B------:R1:W-:Y:S02]  /*0f30*/  STS [UR4+0x34], R2 ;  /* 0x00003402ff007988 */ /* 0x0003e40008000804 */
.L_x_40:
[----:B------:R-:W-:Y:S05]  /*0f40*/  @P1 BRA `(.L_x_42) ;  /* 0x00000000001c1947 */ /* 0x000fea0003800000 */
[----:B-1--45:R-:W1:Y:S02]  /*0f50*/  LDS R2, [UR4+0x34] ;  /* 0x00003404ff027984 */ /* 0x032e640008000800 */
[----:B-1----:R-:W-:-:S05]  /*0f60*/  LOP3.LUT R2, R2, 0x38, RZ, 0xb8, !PT ;  /* 0x0000003802027812 */ /* 0x002fca00078eb8ff */
[----:B------:R1:W-:Y:S02]  /*0f70*/  STS [UR4+0x34], R2 ;  /* 0x00003402ff007988 */ /* 0x0003e40008000804 */
.L_x_41:
[----:B------:R-:W-:Y:S05]  /*0f80*/  @P1 BRA `(.L_x_43) ;  /* 0x00000000001c1947 */ /* 0x000fea0003800000 */
[----:B-1--45:R-:W1:Y:S02]  /*0f90*/  LDS R2, [UR4+0x8] ;  /* 0x00000804ff027984 */ /* 0x032e640008000800 */
[----:B-1----:R-:W-:-:S05]  /*0fa0*/  LOP3.LUT R2, R2, 0x780, RZ, 0xb8, !PT ;  /* 0x0000078002027812 */ /* 0x002fca00078eb8ff */
[----:B------:R1:W-:Y:S02]  /*0fb0*/  STS [UR4+0x8], R2 ;  /* 0x00000802ff007988 */ /* 0x0003e40008000804 */
.L_x_42:
[----:B------:R-:W-:Y:S05]  /*0fc0*/  @P1 BRA `(.L_x_44) ;  /* 0x0000000000281947 */ /* 0x000fea0003800000 */
[----:B-1--45:R-:W1:Y:S02]  /*0fd0*/  LDS R2, [UR4+0x8] ;  /* 0x00000804ff027984 */ /* 0x032e640008000800 */
[----:B-1----:R-:W-:-:S05]  /*0fe0*/  LOP3.LUT R2, R2, 0x1800, RZ, 0xb8, !PT ;  /* 0x0000180002027812 */ /* 0x002fca00078eb8ff */
[----:B------:R1:W-:Y:S02]  /*0ff0*/  STS [UR4+0x8], R2 ;  /* 0x00000802ff007988 */ /* 0x0003e40008000804 */
.L_x_43:
[----:B------:R-:W-:Y:S05]  /*1000*/  @P1 BREAK B4 ;  /* 0x0000000000041942 */ /* 0x000fea0003800000 */
[----:B------:R-:W-:Y:S05]  /*1010*/  @P1 BRA `(.L_x_45) ;  /* 0x0000000000241947 */ /* 0x000fea0003800000 */
[----:B-1--45:R-:W1:Y:S01]  /*1020*/  LDS R2, [UR4+0x8] ;  /* 0x00000804ff027984 */ /* 0x032e620008000800 */
[----:B------:R-:W-:-:S05]  /*1030*/  IMAD.MOV.U32 R3, RZ, RZ, 0x6000 ;  /* 0x00006000ff037424 */ /* 0x000fca00078e00ff */
[----:B-1----:R-:W-:-:S04]  /*1040*/  LOP3.LUT R2, R2, 0x6000, R3, 0xd8, !PT ;  /* 0x0000600002027812 */ /* 0x002fc800078ed803 */
[----:B------:R-:W-:-:S05]  /*1050*/  LOP3.LUT R2, R2, 0x400000, RZ, 0xb8, !PT ;  /* 0x0040000002027812 */ /* 0x000fca00078eb8ff */
[----:B------:R1:W-:Y:S02]  /*1060*/  STS [UR4+0x8], R2 ;  /* 0x00000802ff007988 */ /* 0x0003e40008000804 */
.L_x_44:
[----:B------:R-:W-:Y:S05]  /*1070*/  BSYNC B4 ;  /* 0x0000000000047941 */ /* 0x000fea0003800000 */
.L_x_35:
[----:B-1--45:R-:W1:Y:S02]  /*1080*/  @!P1 LDS R2, [UR4+0x8] ;  /* 0x00000804ff029984 */ /* 0x032e640008000800 */
[----:B-1----:R-:W-:-:S05]  /*1090*/  @!P1 LOP3.LUT R2, R2, 0x8000, RZ, 0xb8, !PT ;  /* 0x0000800002029812 */ /* 0x002fca00078eb8ff */
[----:B------:R1:W-:Y:S02]  /*10a0*/  @!P1 STS [UR4+0x8], R2 ;  /* 0x00000802ff009988 */ /* 0x0003e40008000804 */
.L_x_45:
[----:B------:R-:W-:Y:S05]  /*10b0*/  BSYNC B3 ;  /* 0x0000000000037941 */ /* 0x000fea0003800000 */
.L_x_34:
[----:B------:R-:W-:Y:S05]  /*10c0*/  WARPSYNC.ALL ;  /* 0x0000000000007948 */ /* 0x000fea0003800000 */
[----:B------:R-:W-:-:S04]  /*10d0*/  UIADD3 UR5, UR5, 0x100, URZ ;  /* 0x0000010005057890 */ /* 0x000fc8000fffe03f */
[----:B------:R-:W-:-:S04]  /*10e0*/  UIADD3 UR15, UP0, UR5, UR8, URZ ;  /* 0x00000008050f7290 */ /* 0x000fc8000ff1e03f */
[----:B------:R-:W-:Y:S01]  /*10f0*/  ULEA.HI.X.SX32 UR16, UR5, UR9, 0x1, UP0 ;  /* 0x0000000905107291 */ /* 0x000fe200080f0e3f */
[----:B------:R-:W-:Y:S11]  /*1100*/  @P0 BRA `(.L_x_46) ;  /* 0x0000000000300947 */ /* 0x000ff60003800000 */
[----:B-1--45:R-:W2:Y:S01]  /*1110*/  S2R R2, SR_LANEID ;  /* 0x0000000000027919 */ /* 0x032ea20000000000 */
[----:B------:R-:W-:Y:S05]  /*1120*/  WARPSYNC.ALL ;  /* 0x0000000000007948 */ /* 0x000fea0003800000 */
[----:B--23--:R-:W-:-:S05]  /*1130*/  IMAD.SHL.U32 R4, R2, 0x4, RZ ;  /* 0x0000000402047824 */ /* 0x00cfca00078e00ff */
        /* <DEDUP_REMOVED lines=9> */
.L_x_46:
[----:B------:R-:W-:Y:S05]  /*11d0*/  @P0 BRA `(.L_x_47) ;  /* 0x00000000000c0947 */ /* 0x000fea0003800000 */
[----:B------:R0:W-:Y:S01]  /*11e0*/  UTMACMDFLUSH ;  /* 0x00000000000079b7 */ /* 0x0001e20000000000 */
[----:B------:R-:W-:Y:S05]  /*11f0*/  @P0 BRA `(.L_x_47) ;  /* 0x0000000000040947 */ /* 0x000fea0003800000 */
[----:B------:R-:W-:-:S04]  /*1200*/  DEPBAR.LE SB0, 0x0 ;  /* 0x000080000000791a */ /* 0x000fc80000000000 */
.L_x_47:
[----:B------:R-:W-:Y:S05]  /*1210*/  WARPSYNC.ALL ;  /* 0x0000000000007948 */ /* 0x000fea0003800000 */
[----:B--2---:R-:W-:Y:S01]  /*1220*/  BAR.SYNC.DEFER_BLOCKING 0x0 ;  /* 0x0000000000007b1d */ /* 0x004fe20000010000 */
[----:B------:R-:W-:Y:S01]  /*1230*/  ISETP.GT.AND P0, PT, R13, RZ, PT ;  /* 0x000000ff0d00720c */ /* 0x000fe20003f04270 */
[----:B------:R-:W-:-:S04]  /*1240*/  USHF.L.U32 UR11, UR10, 0x7, URZ ;  /* 0x000000070a0b7899 */ /* 0x000fc8000800063f */
[----:B------:R-:W-:Y:S01]  /*1250*/  VOTEU.ALL UP0, P1 ;  /* 0x00000000003f7886 */ /* 0x000fe20000800000 */
[----:B-1----:R-:W-:-:S04]  /*1260*/  UMOV UR6, 0x1 ;  /* 0x0000000100067882 */ /* 0x002fc80000000000 */
[----:B------:R-:W-:-:S04]  /*1270*/  @!UP0 UIADD3 UR6, -UR6, 0x100000, URZ ;  /* 0x0010000006068890 */ /* 0x000fc8000fffe13f */
[----:B------:R-:W-:Y:S02]  /*1280*/  @!UP0 USHF.L.U32 UR7, UR6, 0xb, URZ ;  /* 0x0000000b06078899 */ /* 0x000fe4000800063f */
[----:B------:R-:W-:Y:S01]  /*1290*/  @!UP0 USHF.L.U32 UR6, UR6, 0x1, URZ ;  /* 0x0000000106068899 */ /* 0x000fe2000800063f */
[----:B------:R-:W-:Y:S01]  /*12a0*/  VOTEU.ALL UP0, P1 ;  /* 0x00000000003f7886 */ /* 0x000fe20000800000 */
[----:B------:R-:W1:Y:S10]  /*12b0*/  FENCE.VIEW.ASYNC.S ;  /* 0x00000000000073c6 */ /* 0x000e740000000000 */
[----:B-1----:R1:W2:Y:S02]  /*12c0*/  @!UP0 SYNCS.EXCH.64 URZ, [UR4+0x3000], UR6 ;  /* 0x00300006043f85b2 */ /* 0x0022a40008000100 */
[----:B-1----:R-:W-:Y:S01]  /*12d0*/  USHF.L.U32 UR7, UR12, 0x8, URZ ;  /* 0x000000080c077899 */ /* 0x002fe2000800063f */
[----:B------:R-:W-:Y:S11]  /*12e0*/  @P0 BRA `(.L_x_48) ;  /* 0x0000000400080947 */ /* 0x000ff60003800000 */
[----:B----4-:R-:W-:Y:S02]  /*12f0*/  SHF.R.U32.HI R5, RZ, 0x5, R0 ;  /* 0x00000005ff057819 */ /* 0x010fe40000011600 */
[----:B------:R-:W-:Y:S02]  /*1300*/  CS2R R24, SRZ ;  /* 0x0000000000187805 */ /* 0x000fe4000001ff00 */
[----:B------:R-:W-:Y:S02]  /*1310*/  CS2R R26, SRZ ;  /* 0x00000000001a7805 */ /* 0x000fe4000001ff00 */
[----:B------:R-:W-:Y:S02]  /*1320*/  CS2R R28, SRZ ;  /* 0x00000000001c7805 */ /* 0x000fe4000001ff00 */
[----:B------:R-:W-:Y:S02]  /*1330*/  CS2R R30, SRZ ;  /* 0x00000000001e7805 */ /* 0x000fe4000001ff00 */
[----:B------:R-:W-:-:S02]  /*1340*/  CS2R R32, SRZ ;  /* 0x0000000000207805 */ /* 0x000fc4000001ff00 */
[----:B------:R-:W-:Y:S02]  /*1350*/  CS2R R34, SRZ ;  /* 0x0000000000227805 */ /* 0x000fe4000001ff00 */
        /* <DEDUP_REMOVED lines=57> */
[----:B------:R-:W-:Y:S01]  /*16f0*/  CS2R R150, SRZ ;  /* 0x0000000000967805 */ /* 0x000fe2000001ff00 */
[----:B------:R-:W-:Y:S06]  /*1700*/  BRA `(.L_x_49) ;  /* 0x0000000400dc7947 */ /* 0x000fec0003800000 */
.L_x_48:
[----:B------:R-:W-:Y:S01]  /*1710*/  UIADD3 UR5, UR4, 0x2000, URZ ;  /* 0x0000200004057890 */ /* 0x000fe2000fffe03f */
[----:B----4-:R-:W-:Y:S01]  /*1720*/  SHF.R.U32.HI R5, RZ, 0x5, R0 ;  /* 0x00000005ff057819 */ /* 0x010fe20000011600 */
[----:B------:R-:W-:Y:S01]  /*1730*/  USHF.R.U32.HI UR14, URZ, 0x4, UR4 ;  /* 0x000000043f0e7899 */ /* 0x000fe20008011604 */
        /* <DEDUP_REMOVED lines=64> */
[----:B---3--:R-:W-:Y:S01]  /*1b40*/  IMAD.U32 R4, RZ, RZ, UR5 ;  /* 0x00000005ff047e24 */ /* 0x008fe2000f8e00ff */
[----:B------:R-:W-:Y:S01]  /*1b50*/  USGXT.U32 UR14, UR14, 0xe ;  /* 0x0000000e0e0e789a */ /* 0x000fe20008000000 */
[----:B------:R-:W-:-:S11]  /*1b60*/  UMOV UR10, URZ ;  /* 0x0000003f000a7c82 */ /* 0x000fd60008000000 */
.L_x_51:
[----:B--2---:R-:W-:Y:S01]  /*1b70*/  BAR.SYNC.DEFER_BLOCKING 0x0 ;  /* 0x0000000000007b1d */ /* 0x004fe20000010000 */
[----:B------:R-:W-:Y:S01]  /*1b80*/  ELECT P0, URZ, PT ;  /* 0x00000000003f782f */ /* 0x000fe20003800000 */
[----:B-----5:R-:W-:-:S03]  /*1b90*/  @!P1 IMAD.MOV.U32 R2, RZ, RZ, 0x3000 ;  /* 0x00003000ff029424 */ /* 0x020fc600078e00ff */
[----:B------:R-:W-:Y:S01]  /*1ba0*/  ISETP.LT.U32.AND P0, PT, R7, 0x20, P0 ;  /* 0x000000200700780c */ /* 0x000fe20000701070 */
[----:B------:R-:W-:-:S12]  /*1bb0*/  UMOV UR6, UR10 ;  /* 0x0000000a00067c82 */ /* 0x000fd80008000000 */
[----:B------:R-:W-:Y:S01]  /*1bc0*/  VOTEU.ANY UP0, P0 ;  /* 0x00000000003f7886 */ /* 0x000fe20000000100 */
[----:B------:R-:W-:-:S04]  /*1bd0*/  VOTEU.ANY UP1, P0 ;  /* 0x00000000003f7886 */ /* 0x000fc80000020100 */
[----:B------:R-:W-:Y:S02]  /*1be0*/  @UP0 UIADD3 UR5, UR4, 0x2000, URZ ;  /* 0x0000200004050890 */ /* 0x000fe4000fffe03f */
[----:B------:R1:W-:Y:S01]  /*1bf0*/  @!P1 SYNCS.ARRIVE.TRANS64 RZ, [UR4+0x3000], R2 ;  /* 0x00300002ffff99a7 */ /* 0x0003e20008000004 */
[----:B------:R-:W-:Y:S01]  /*1c00*/  @UP0 UIADD3 UR9, UR4, 0x3000, URZ ;  /* 0x0000300004090890 */ /* 0x000fe2000fffe03f */
[----:B------:R-:W-:Y:S01]  /*1c10*/  @UP0 UMOV UR12, UR19 ;  /* 0x00000013000c0c82 */ /* 0x000fe20008000000 */
[----:B------:R-:W-:Y:S01]  /*1c20*/  @UP0 UMOV UR13, UR20 ;  /* 0x00000014000d0c82 */ /* 0x000fe20008000000 */
[----:B------:R-:W-:Y:S01]  /*1c30*/  @P0 IMAD.U32 R4, RZ, RZ, UR5 ;  /* 0x00000005ff040e24 */ /* 0x000fe2000f8e00ff */
[----:B-1----:R-:W-:-:S04]  /*1c40*/  SHF.L.U32 R2, R12, 0x1f, RZ ;  /* 0x0000001f0c027819 */ /* 0x002fc800000006ff */
[----:B------:R-:W-:Y:S01]  /*1c50*/  @P0 R2UR UR8, R4 ;  /* 0x00000000040802ca */ /* 0x000fe200000e0000 */
[----:B------:R-:W-:Y:S01]  /*1c60*/  BAR.SYNC.DEFER_BLOCKING 0x0 ;  /* 0x0000000000007b1d */ /* 0x000fe20000010000 */
[----:B------:R-:W-:-:S04]  /*1c70*/  ELECT P0, URZ, PT ;  /* 0x00000000003f782f */ /* 0x000fc80003800000 */
[----:B------:R-:W-:-:S13]  /*1c80*/  ISETP.LT.U32.AND P0, PT, R7, 0x20, P0 ;  /* 0x000000200700780c */ /* 0x000fda0000701070 */
[----:B------:R-:W-:-:S05]  /*1c90*/  VOTEU.ANY UP0, P0 ;  /* 0x00000000003f7886 */ /* 0x000fca0000000100 */
[----:B------:R-:W-:Y:S01]  /*1ca0*/  @UP0 UIADD3 UR5, UR4, 0x3000, URZ ;  /* 0x0000300004050890 */ /* 0x000fe2000fffe03f */
[----:B------:R1:W-:Y:S01]  /*1cb0*/  @UP1 UTMALDG.2D [UR8], [UR12] ;  /* 0x000000080c0015b4 */ /* 0x0003e20008008000 */
[----:B------:R-:W-:Y:S01]  /*1cc0*/  VOTEU.ANY UP1, P0 ;  /* 0x00000000003f7886 */ /* 0x000fe20000020100 */
[----:B------:R2:W-:Y:S06]  /*1cd0*/  MEMBAR.ALL.CTA ;  /* 0x0000000000007992 */ /* 0x0005ec0000008000 */
[----:B--2---:R-:W2:Y:S01]  /*1ce0*/  FENCE.VIEW.ASYNC.S ;  /* 0x00000000000073c6 */ /* 0x004ea20000000000 */
[----:B-1----:R-:W-:Y:S01]  /*1cf0*/  @UP0 UMOV UR8, UR17 ;  /* 0x0000001100080c82 */ /* 0x002fe20008000000 */
[----:B------:R-:W-:Y:S01]  /*1d00*/  @UP0 UMOV UR9, UR18 ;  /* 0x0000001200090c82 */ /* 0x000fe20008000000 */
[----:B--2---:R-:W-:Y:S06]  /*1d10*/  BAR.SYNC.DEFER_BLOCKING 0x0 ;  /* 0x0000000000007b1d */ /* 0x004fec0000010000 */
[----:B------:R1:W-:Y:S02]  /*1d20*/  @UP1 UTMALDG.2D [UR4], [UR8] ;  /* 0x00000004080015b4 */ /* 0x0003e40008008000 */
[----:B------:R-:W-:Y:S06]  /*1d30*/  BAR.SYNC.DEFER_BLOCKING 0x0 ;  /* 0x0000000000007b1d */ /* 0x000fec0000010000 */
[----:B------:R-:W2:Y:S02]  /*1d40*/  SYNCS.PHASECHK.TRANS64.TRYWAIT P0, [UR4+0x3000], R2 ;  /* 0x00300002ff0075a7 */ /* 0x000ea40008000144 */
[----:B-12---:R-:W-:Y:S05]  /*1d50*/  @!P0 BRA `(.L_x_50) ;  /* 0x0000000800dc8947 */ /* 0x006fea0003800000 */
.L_x_52:
[----:B------:R-:W1:Y:S01]  /*1d60*/  SHFL.IDX PT, R2, R5, RZ, 0x1f ;  /* 0x00001fff05027589 */ /* 0x000e6200000e0000 */
[----:B------:R-:W-:Y:S01]  /*1d70*/  WARPGROUP.ARRIVE ;  /* 0x00000000000079c5 */ /* 0x000fe20000000000 */
[----:B------:R-:W-:Y:S01]  /*1d80*/  UMOV UR26, UR14 ;  /* 0x0000000e001a7c82 */ /* 0x000fe20008000000 */
[----:B------:R-:W-:Y:S01]  /*1d90*/  UMOV UR27, 0xc0000010 ;  /* 0xc0000010001b7882 */ /* 0x000fe20000000000 */
[----:B------:R-:W-:Y:S01]  /*1da0*/  UIADD3 UR10, UR10, 0x20, URZ ;  /* 0x000000200a0a7890 */ /* 0x000fe2000fffe03f */
[----:B------:R-:W-:Y:S01]  /*1db0*/  LOP3.LUT R12, R12, 0x1, RZ, 0x3c, !PT ;  /* 0x000000010c0c7812 */ /* 0x000fe200078e3cff */
[----:B-1----:R-:W-:-:S05]  /*1dc0*/  IMAD.SHL.U32 R2, R2, 0x20, RZ ;  /* 0x0000002002027824 */ /* 0x002fca00078e00ff */
[----:B------:R-:W-:-:S04]  /*1dd0*/  LOP3.LUT R3, R2, 0x80, RZ, 0xc0, !PT ;  /* 0x0000008002037812 */ /* 0x000fc800078ec0ff */
[----:B------:R-:W-:-:S04]  /*1de0*/  LEA.HI R3, R4, R3, RZ, 0x1c ;  /* 0x0000000304037211 */ /* 0x000fc800078fe0ff */
[----:B------:R-:W-:Y:S01]  /*1df0*/  LOP3.LUT R2, R3, 0x3fff, RZ, 0xc0, !PT ;  /* 0x00003fff03027812 */ /* 0x000fe200078ec0ff */
[----:B------:R-:W-:-:S03]  /*1e00*/  IMAD.MOV.U32 R3, RZ, RZ, -0x3ffffff0 ;  /* 0xc0000010ff037424 */ /* 0x000fc600078e00ff */
[----:B------:R-:W-:Y:S02]  /*1e10*/  R2UR UR24, R2 ;  /* 0x00000000021872ca */ /* 0x000fe400000e0000 */
[----:B------:R-:W-:Y:S01]  /*1e20*/  R2UR UR25, R3 ;  /* 0x00000000031972ca */ /* 0x000fe200000e0000 */
[----:B------:R-:W1:-:S12]  /*1e30*/  LDC R2, c[0x0][0x230] ;  /* 0x00008c00ff027b82 */ /* 0x000e580000000800 */
[----:B------:R-:W-:Y:S01]  /*1e40*/  QGMMA.64x256x32.F32.E4M3.E4M3 R24, gdesc[UR24], R24, gsb0 ;  /* 0x03e00000181879f3 */ /* 0x000fe20008000818 */
[----:B-1----:R-:W-:Y:S02]  /*1e50*/  ISETP.LE.AND P0, PT, R2, UR10, PT ;  /* 0x0000000a02007c0c */ /* 0x002fe4000bf03270 */
[----:B------:R-:W-:-:S11]  /*1e60*/  WARPGROUP.DEPBAR.LE gsb0, 0x0 ;  /* 0x00008000000079c5 */ /* 0x000fd60000010000 */
[----:B------:R-:W-:Y:S05]  /*1e70*/  @!P0 BRA `(.L_x_51) ;  /* 0xfffffffc003c8947 */ /* 0x000fea000383ffff */
.L_x_49:
[----:B--2---:R-:W-:Y:S01]  /*1e80*/  BAR.SYNC.DEFER_BLOCKING 0x0 ;  /* 0x0000000000007b1d */ /* 0x004fe20000010000 */
[C---:B-----5:R-:W-:Y:S01]  /*1e90*/  IMAD.SHL.U32 R2, R0.reuse, 0x40, RZ ;  /* 0x0000004000027824 */ /* 0x060fe200078e00ff */
[C---:B------:R-:W-:Y:S01]  /*1ea0*/  LOP3.LUT R3, R0.reuse, 0x1c, RZ, 0xc0, !PT ;  /* 0x0000001c00037812 */ /* 0x040fe200078ec0ff */
[----:B---3--:R-:W-:Y:S01]  /*1eb0*/  IMAD.SHL.U32 R4, R0, 0x2, RZ ;  /* 0x0000000200047824 */ /* 0x008fe200078e00ff */
[----:B------:R-:W-:Y:S02]  /*1ec0*/  LOP3.LUT R5, R5, 0x1, RZ, 0xc0, !PT ;  /* 0x0000000105057812 */ /* 0x000fe400078ec0ff */
[----:B------:R-:W-:Y:S02]  /*1ed0*/  ELECT P0, URZ, PT ;  /* 0x00000000003f782f */ /* 0x000fe40003800000 */
[----:B------:R-:W-:Y:S01]  /*1ee0*/  LOP3.LUT R2, R2, 0x3800, RZ, 0xc0, !PT ;  /* 0x0000380002027812 */ /* 0x000fe200078ec0ff */
[----:B------:R-:W-:Y:S01]  /*1ef0*/  UMOV UR10, UR11 ;  /* 0x0000000b000a7c82 */ /* 0x000fe20008000000 */
[----:B------:R-:W-:-:S02]  /*1f00*/  LOP3.LUT R4, R4, 0x6, RZ, 0xc0, !PT ;  /* 0x0000000604047812 */ /* 0x000fc400078ec0ff */
[----:B------:R-:W-:Y:S01]  /*1f10*/  F2FP.SATFINITE.E4M3.F32.PACK_AB_MERGE_C R24, R25, R24, RZ ;  /* 0x000000181918723e */ /* 0x000fe200048070ff */
[----:B------:R-:W-:Y:S01]  /*1f20*/  IMAD R2, R3, 0x20, R2 ;  /* 0x0000002003027824 */ /* 0x000fe200078e0202 */
[----:B------:R-:W-:Y:S01]  /*1f30*/  F2FP.SATFINITE.E4M3.F32.PACK_AB_MERGE_C R26, R27, R26, RZ ;  /* 0x0000001a1b1a723e */ /* 0x000fe200048070ff */
[----:B------:R-:W-:Y:S01]  /*1f40*/  IMAD R3, R3, 0x4, R4 ;  /* 0x0000000403037824 */ /* 0x000fe200078e0204 */
[----:B------:R-:W-:Y:S02]  /*1f50*/  F2FP.SATFINITE.E4M3.F32.PACK_AB_MERGE_C R28, R29, R28, RZ ;  /* 0x0000001c1d1c723e */ /* 0x000fe400048070ff */
[----:B------:R-:W-:Y:S01]  /*1f60*/  F2FP.SATFINITE.E4M3.F32.PACK_AB_MERGE_C R30, R31, R30, RZ ;  /* 0x0000001e1f1e723e */ /* 0x000fe200048070ff */
[----:B------:R-:W-:Y:S01]  /*1f70*/  IMAD.IADD R3, R2, 0x1, R3 ;  /* 0x0000000102037824 */ /* 0x000fe200078e0203 */
[----:B------:R-:W-:Y:S02]  /*1f80*/  F2FP.SATFINITE.E4M3.F32.PACK_AB_MERGE_C R88, R89, R88, RZ ;  /* 0x000000585958723e */ /* 0x000fe400048070ff */
[----:B------:R-:W-:-:S02]  /*1f90*/  F2FP.SATFINITE.E4M3.F32.PACK_AB_MERGE_C R90, R91, R90, RZ ;  /* 0x0000005a5b5a723e */ /* 0x000fc400048070ff */
[----:B------:R-:W-:Y:S01]  /*1fa0*/  F2FP.SATFINITE.E4M3.F32.PACK_AB_MERGE_C R92, R93, R92, RZ ;  /* 0x0000005c5d5c723e */ /* 0x000fe200048070ff */
[----:B------:R-:W1:Y:S02]  /*1fb0*/  @!P1 SYNCS.CCTL.IV [UR4+0x3000] ;  /* 0x00300000ff0099b1 */ /* 0x000e640008000004 */
[----:B-1----:R-:W-:Y:S01]  /*1fc0*/  BAR.SYNC.DEFER_BLOCKING 0x0 ;  /* 0x0000000000007b1d */ /* 0x002fe20000010000 */
[----:B------:R-:W-:Y:S02]  /*1fd0*/  F2FP.SATFINITE.E4M3.F32.PACK_AB_MERGE_C R94, R95, R94, RZ ;  /* 0x0000005e5f5e723e */ /* 0x000fe400048070ff */
[----:B------:R-:W-:Y:S02]  /*1fe0*/  R2UR UR8, R5 ;  /* 0x00000000050872ca */ /* 0x000fe400000e0000 */
[----:B------:R-:W-:Y:S02]  /*1ff0*/  F2FP.SATFINITE.E4M3.F32.PACK_AB_MERGE_C R32, R33, R32, RZ ;  /* 0x000000202120723e */ /* 0x000fe400048070ff */
[----:B------:R-:W-:-:S02]  /*2000*/  F2FP.SATFINITE.E4M3.F32.PACK_AB_MERGE_C R34, R35, R34, RZ ;  /* 0x000000222322723e */ /* 0x000fc400048070ff */
[----:B------:R-:W-:Y:S02]  /*2010*/  F2FP.SATFINITE.E4M3.F32.PACK_AB_MERGE_C R36, R37, R36, RZ ;  /* 0x000000242524723e */ /* 0x000fe400048070ff */
[----:B------:R-:W-:Y:S02]  /*2020*/  F2FP.SATFINITE.E4M3.F32.PACK_AB_MERGE_C R38, R39, R38, RZ ;  /* 0x000000262726723e */ /* 0x000fe400048070ff */
[----:B------:R-:W-:Y:S02]  /*2030*/  F2FP.SATFINITE.E4M3.F32.PACK_AB_MERGE_C R96, R97, R96, RZ ;  /* 0x000000606160723e */ /* 0x000fe400048070ff */
[----:B------:R-:W-:Y:S01]  /*2040*/  F2FP.SATFINITE.E4M3.F32.PACK_AB_MERGE_C R98, R99, R98, RZ ;  /* 0x000000626362723e */ /* 0x000fe200048070ff */
[----:B------:R-:W-:Y:S01]  /*2050*/  ULEA UR9, UR8, UR7, 0x7 ;  /* 0x0000000708097291 */ /* 0x000fe2000f8e383f */
[----:B------:R-:W-:Y:S01]  /*2060*/  F2FP.SATFINITE.E4M3.F32.PACK_AB_MERGE_C R100, R101, R100, RZ ;  /* 0x000000646564723e */ /* 0x000fe200048070ff */
[----:B------:R-:W-:Y:S01]  /*2070*/  ULEA UR8, UR8, UR4, 0xe ;  /* 0x0000000408087291 */ /* 0x000fe2000f8e703f */
[----:B------:R-:W-:-:S02]  /*2080*/  F2FP.SATFINITE.E4M3.F32.PACK_AB_MERGE_C R102, R103, R102, RZ ;  /* 0x000000666766723e */ /* 0x000fc400048070ff */
[----:B------:R-:W-:Y:S02]  /*2090*/  ISETP.LT.U32.AND P0, PT, R7, 0x40, P0 ;  /* 0x000000400700780c */ /* 0x000fe40000701070 */
[----:B------:R-:W-:Y:S01]  /*20a0*/  LOP3.LUT R5, R3, 0x10, RZ, 0x3c, !PT ;  /* 0x0000001003057812 */ /* 0x000fe200078e3cff */
[----:B------:R-:W-:Y:S01]  /*20b0*/  STS.U16 [R3+UR4], R24 ;  /* 0x0000001803007988 */ /* 0x000fe20008000404 */
[----:B------:R-:W-:Y:S02]  /*20c0*/  F2FP.SATFINITE.E4M3.F32.PACK_AB_MERGE_C R40, R41, R40, RZ ;  /* 0x000000282928723e */ /* 0x000fe400048070ff */
[----:B------:R-:W-:Y:S01]  /*20d0*/  F2FP.SATFINITE.E4M3.F32.PACK_AB_MERGE_C R42, R43, R42, RZ ;  /* 0x0000002a2b2a723e */ /* 0x000fe200048070ff */
[----:B------:R-:W-:Y:S01]  /*20e0*/  STS.U16 [R3+UR4+0x400], R26 ;  /* 0x0004001a03007988 */ /* 0x000fe20008000404 */
[----:B------:R-:W-:Y:S02]  /*20f0*/  F2FP.SATFINITE.E4M3.F32.PACK_AB_MERGE_C R44, R45, R44, RZ ;  /* 0x0000002c2d2c723e */ /* 0x000fe400048070ff */
[----:B------:R-:W-:Y:S01]  /*2100*/  F2FP.SATFINITE.E4M3.F32.PACK_AB_MERGE_C R46, R47, R46, RZ ;  /* 0x0000002e2f2e723e */ /* 0x000fe200048070ff */
[----:B------:R-:W-:Y:S01]  /*2110*/  STS.U16 [R3+UR4+0x8], R28 ;  /* 0x0000081c03007988 */ /* 0x000fe20008000404 */
[----:B------:R-:W-:Y:S01]  /*2120*/  F2FP.SATFINITE.E4M3.F32.PACK_AB_MERGE_C R104, R105, R104, RZ ;  /* 0x000000686968723e */ /* 0x000fe200048070ff */
[----:B------:R-:W-:Y:S01]  /*2130*/  VOTEU.ANY UP0, P0 ;  /* 0x00000000003f7886 */ /* 0x000fe20000000100 */
[----:B------:R-:W-:Y:S01]  /*2140*/  F2FP.SATFINITE.E4M3.F32.PACK_AB_MERGE_C R106, R107, R106, RZ ;  /* 0x0000006a6b6a723e */ /* 0x000fe200048070ff */
[----:B------:R-:W-:Y:S01]  /*2150*/  STS.U16 [R3+UR4+0x408], R30 ;  /* 0x0004081e03007988 */ /* 0x000fe20008000404 */
[----:B------:R-:W-:Y:S01]  /*2160*/  F2FP.SATFINITE.E4M3.F32.PACK_AB_MERGE_C R108, R109, R108, RZ ;  /* 0x0000006c6d6c723e */ /* 0x000fe200048070ff */
[----:B------:R-:W-:Y:S01]  /*2170*/  VOTEU.ANY UP1, P0 ;  /* 0x00000000003f7886 */ /* 0x000fe20000020100 */
[----:B------:R-:W-:Y:S01]  /*2180*/  F2FP.SATFINITE.E4M3.F32.PACK_AB_MERGE_C R110, R111, R110, RZ ;  /* 0x0000006e6f6e723e */ /* 0x000fe200048070ff */
[----:B------:R-:W-:Y:S01]  /*2190*/  STS.U16 [R3+UR4+0x4000], R88 ;  /* 0x0040005803007988 */ /* 0x000fe20008000404 */
[----:B------:R-:W-:Y:S01]  /*21a0*/  LOP3.LUT R7, R3, 0x20, RZ, 0x3c, !PT ;  /* 0x0000002003077812 */ /* 0x000fe200078e3cff */
[----:B------:R-:W-:Y:S01]  /*21b0*/  @UP0 UMOV UR6, UR15 ;  /* 0x0000000f00060c82 */ /* 0x000fe20008000000 */
[----:B------:R-:W-:Y:S01]  /*21c0*/  F2FP.SATFINITE.E4M3.F32.PACK_AB_MERGE_C R48, R49, R48, RZ ;  /* 0x000000303130723e */ /* 0x000fe200048070ff */
[----:B------:R-:W-:Y:S01]  /*21d0*/  STS.U16 [R3+UR4+0x4400], R90 ;  /* 0x0044005a03007988 */ /* 0x000fe20008000404 */
[----:B------:R-:W-:Y:S01]  /*21e0*/  F2FP.SATFINITE.E4M3.F32.PACK_AB_MERGE_C R50, R51, R50, RZ ;  /* 0x000000323332723e */ /* 0x000fe200048070ff */
[----:B------:R-:W-:Y:S01]  /*21f0*/  @UP0 UMOV UR7, UR16 ;  /* 0x0000001000070c82 */ /* 0x000fe20008000000 */
[----:B------:R-:W-:Y:S01]  /*2200*/  F2FP.SATFINITE.E4M3.F32.PACK_AB_MERGE_C R52, R53, R52, RZ ;  /* 0x000000343534723e */ /* 0x000fe200048070ff */
[----:B------:R-:W-:Y:S01]  /*2210*/  STS.U16 [R3+UR4+0x4008], R92 ;  /* 0x0040085c03007988 */ /* 0x000fe20008000404 */
[----:B------:R-:W-:-:S02]  /*2220*/  F2FP.SATFINITE.E4M3.F32.PACK_AB_MERGE_C R54, R55, R54, RZ ;  /* 0x000000363736723e */ /* 0x000fc400048070ff */
[----:B------:R-:W-:Y:S01]  /*2230*/  F2FP.SATFINITE.E4M3.F32.PACK_AB_MERGE_C R112, R113, R112, RZ ;  /* 0x000000707170723e */ /* 0x000fe200048070ff */
[----:B------:R-:W-:Y:S01]  /*2240*/  STS.U16 [R3+UR4+0x4408], R94 ;  /* 0x0044085e03007988 */ /* 0x000fe20008000404 */
[----:B------:R-:W-:Y:S02]  /*2250*/  F2FP.SATFINITE.E4M3.F32.PACK_AB_MERGE_C R114, R115, R114, RZ ;  /* 0x000000727372723e */ /* 0x000fe400048070ff */
[----:B------:R-:W-:Y:S01]  /*2260*/  F2FP.SATFINITE.E4M3.F32.PACK_AB_MERGE_C R116, R117, R116, RZ ;  /* 0x000000747574723e */ /* 0x000fe200048070ff */
[----:B------:R-:W-:Y:S01]  /*2270*/  STS.U16 [R5+UR4], R32 ;  /* 0x0000002005007988 */ /* 0x000fe20008000404 */
[----:B------:R-:W-:Y:S02]  /*2280*/  F2FP.SATFINITE.E4M3.F32.PACK_AB_MERGE_C R118, R119, R118, RZ ;  /* 0x000000767776723e */ /* 0x000fe400048070ff */
[----:B------:R-:W-:Y:S01]  /*2290*/  LOP3.LUT R9, R3, 0x30, RZ, 0x3c, !PT ;  /* 0x0000003003097812 */ /* 0x000fe200078e3cff */
[----:B------:R-:W-:Y:S01]  /*22a0*/  STS.U16 [R5+UR4+0x400], R34 ;  /* 0x0004002205007988 */ /* 0x000fe20008000404 */
[----:B------:R-:W-:-:S02]  /*22b0*/  F2FP.SATFINITE.E4M3.F32.PACK_AB_MERGE_C R56, R57, R56, RZ ;  /* 0x000000383938723e */ /* 0x000fc400048070ff */
[----:B------:R-:W-:Y:S01]  /*22c0*/  F2FP.SATFINITE.E4M3.F32.PACK_AB_MERGE_C R58, R59, R58, RZ ;  /* 0x0000003a3b3a723e */ /* 0x000fe200048070ff */
[----:B------:R-:W-:Y:S01]  /*22d0*/  STS.U16 [R5+UR4+0x8], R36 ;  /* 0x0000082405007988 */ /* 0x000fe20008000404 */
[----:B------:R-:W-:Y:S02]  /*22e0*/  F2FP.SATFINITE.E4M3.F32.PACK_AB_MERGE_C R60, R61, R60, RZ ;  /* 0x0000003c3d3c723e */ /* 0x000fe400048070ff */
[----:B------:R-:W-:Y:S01]  /*22f0*/  F2FP.SATFINITE.E4M3.F32.PACK_AB_MERGE_C R62, R63, R62, RZ ;  /* 0x0000003e3f3e723e */ /* 0x000fe200048070ff */
[----:B------:R-:W-:Y:S01]  /*2300*/  STS.U16 [R5+UR4+0x408], R38 ;  /* 0x0004082605007988 */ /* 0x000fe20008000404 */
[----:B------:R-:W-:Y:S02]  /*2310*/  F2FP.SATFINITE.E4M3.F32.PACK_AB_MERGE_C R120, R121, R120, RZ ;  /* 0x000000787978723e */ /* 0x000fe400048070ff */
[----:B------:R-:W-:Y:S01]  /*2320*/  F2FP.SATFINITE.E4M3.F32.PACK_AB_MERGE_C R122, R123, R122, RZ ;  /* 0x0000007a7b7a723e */ /* 0x000fe200048070ff */
        /* <DEDUP_REMOVED lines=9> */
[----:B------:R1:W-:Y:S01]  /*23c0*/  STS.U16 [R5+UR4+0x4408], R102 ;  /* 0x0044086605007988 */ /* 0x0003e20008000404 */
[----:B------:R-:W-:-:S02]  /*23d0*/  F2FP.SATFINITE.E4M3.F32.PACK_AB_MERGE_C R128, R129, R128, RZ ;  /* 0x000000808180723e */ /* 0x000fc400048070ff */
[----:B------:R-:W-:Y:S01]  /*23e0*/  F2FP.SATFINITE.E4M3.F32.PACK_AB_MERGE_C R130, R131, R130, RZ ;  /* 0x000000828382723e */ /* 0x000fe200048070ff */
[----:B------:R-:W-:Y:S01]  /*23f0*/  STS.U16 [R7+UR4], R40 ;  /* 0x0000002807007988 */ /* 0x000fe20008000404 */
[----:B------:R-:W-:Y:S02]  /*2400*/  F2FP.SATFINITE.E4M3.F32.PACK_AB_MERGE_C R132, R133, R132, RZ ;  /* 0x000000848584723e */ /* 0x000fe400048070ff */
[----:B------:R-:W-:Y:S01]  /*2410*/  F2FP.SATFINITE.E4M3.F32.PACK_AB_MERGE_C R134, R135, R134, RZ ;  /* 0x000000868786723e */ /* 0x000fe200048070ff */
[----:B------:R-:W-:Y:S01]  /*2420*/  STS.U16 [R7+UR4+0x400], R42 ;  /* 0x0004002a07007988 */ /* 0x000fe20008000404 */
[----:B------:R-:W-:Y:S02]  /*2430*/  F2FP.SATFINITE.E4M3.F32.PACK_AB_MERGE_C R72, R73, R72, RZ ;  /* 0x000000484948723e */ /* 0x000fe400048070ff */
[----:B-1----:R-:W-:Y:S01]  /*2440*/  LOP3.LUT R5, R3, 0x40, RZ, 0x3c, !PT ;  /* 0x0000004003057812 */ /* 0x002fe200078e3cff */
        /* <DEDUP_REMOVED lines=15> */
[----:B------:R1:W-:Y:S01]  /*2540*/  STS.U16 [R7+UR4+0x4408], R110 ;  /* 0x0044086e07007988 */ /* 0x0003e20008000404 */
[----:B------:R-:W-:Y:S02]  /*2550*/  F2FP.SATFINITE.E4M3.F32.PACK_AB_MERGE_C R86, R87, R86, RZ ;  /* 0x000000565756723e */ /* 0x000fe400048070ff */
[----:B------:R-:W-:Y:S01]  /*2560*/  F2FP.SATFINITE.E4M3.F32.PACK_AB_MERGE_C R144, R145, R144, RZ ;  /* 0x000000909190723e */ /* 0x000fe200048070ff */
[----:B------:R-:W-:Y:S01]  /*2570*/  STS.U16 [R9+UR4], R48 ;  /* 0x0000003009007988 */ /* 0x000fe20008000404 */
[----:B------:R-:W-:-:S02]  /*2580*/  F2FP.SATFINITE.E4M3.F32.PACK_AB_MERGE_C R146, R147, R146, RZ ;  /* 0x000000929392723e */ /* 0x000fc400048070ff */
[----:B------:R-:W-:Y:S01]  /*2590*/  F2FP.SATFINITE.E4M3.F32.PACK_AB_MERGE_C R148, R149, R148, RZ ;  /* 0x000000949594723e */ /* 0x000fe200048070ff */
[----:B------:R-:W-:Y:S01]  /*25a0*/  STS.U16 [R9+UR4+0x400], R50 ;  /* 0x0004003209007988 */ /* 0x000fe20008000404 */
[----:B------:R-:W-:Y:S02]  /*25b0*/  F2FP.SATFINITE.E4M3.F32.PACK_AB_MERGE_C R150, R151, R150, RZ ;  /* 0x000000969796723e */ /* 0x000fe400048070ff */
[C---:B-1----:R-:W-:Y:S01]  /*25c0*/  LOP3.LUT R7, R3.reuse, 0x50, RZ, 0x3c, !PT ;  /* 0x0000005003077812 */ /* 0x042fe200078e3cff */
[----:B------:R-:W-:Y:S04]  /*25d0*/  STS.U16 [R9+UR4+0x8], R52 ;  /* 0x0000083409007988 */ /* 0x000fe80008000404 */
[----:B------:R-:W-:Y:S04]  /*25e0*/  STS.U16 [R9+UR4+0x408], R54 ;  /* 0x0004083609007988 */ /* 0x000fe80008000404 */
[----:B------:R-:W-:Y:S04]  /*25f0*/  STS.U16 [R9+UR4+0x4000], R112 ;  /* 0x0040007009007988 */ /* 0x000fe80008000404 */
[----:B------:R-:W-:Y:S04]  /*2600*/  STS.U16 [R9+UR4+0x4400], R114 ;  /* 0x0044007209007988 */ /* 0x000fe80008000404 */
[----:B------:R-:W-:Y:S04]  /*2610*/  STS.U16 [R9+UR4+0x4008], R116 ;  /* 0x0040087409007988 */ /* 0x000fe80008000404 */
[----:B------:R1:W-:Y:S04]  /*2620*/  STS.U16 [R9+UR4+0x4408], R118 ;  /* 0x0044087609007988 */ /* 0x0003e80008000404 */
[----:B------:R-:W-:Y:S04]  /*2630*/  STS.U16 [R5+UR4], R56 ;  /* 0x0000003805007988 */ /* 0x000fe80008000404 */
[----:B------:R-:W-:Y:S01]  /*2640*/  STS.U16 [R5+UR4+0x400], R58 ;  /* 0x0004003a05007988 */ /* 0x000fe20008000404 */
[----:B-1----:R-:W-:-:S02]  /*2650*/  LOP3.LUT R9, R3, 0x60, RZ, 0x3c, !PT ;  /* 0x0000006003097812 */ /* 0x002fc400078e3cff */
[----:B------:R-:W-:Y:S01]  /*2660*/  LOP3.LUT R3, R3, 0x70, RZ, 0x3c, !PT ;  /* 0x0000007003037812 */ /* 0x000fe200078e3cff */
[----:B------:R-:W-:Y:S04]  /*2670*/  STS.U16 [R5+UR4+0x8], R60 ;  /* 0x0000083c05007988 */ /* 0x000fe80008000404 */
[----:B------:R-:W-:Y:S04]  /*2680*/  STS.U16 [R5+UR4+0x408], R62 ;  /* 0x0004083e05007988 */ /* 0x000fe80008000404 */
[----:B------:R-:W-:Y:S04]  /*2690*/  STS.U16 [R5+UR4+0x4000], R120 ;  /* 0x0040007805007988 */ /* 0x000fe80008000404 */
[----:B------:R-:W-:Y:S04]  /*26a0*/  STS.U16 [R5+UR4+0x4400], R122 ;  /* 0x0044007a05007988 */ /* 0x000fe80008000404 */
[----:B------:R-:W-:Y:S04]  /*26b0*/  STS.U16 [R5+UR4+0x4008], R124 ;  /* 0x0040087c05007988 */ /* 0x000fe80008000404 */
[----:B------:R-:W-:Y:S04]  /*26c0*/  STS.U16 [R5+UR4+0x4408], R126 ;  /* 0x0044087e05007988 */ /* 0x000fe80008000404 */
[----:B------:R-:W-:Y:S04]  /*26d0*/  STS.U16 [R7+UR4], R64 ;  /* 0x0000004007007988 */ /* 0x000fe80008000404 */
[----:B------:R-:W-:Y:S04]  /*26e0*/  STS.U16 [R7+UR4+0x400], R66 ;  /* 0x0004004207007988 */ /* 0x000fe80008000404 */
        /* <DEDUP_REMOVED lines=21> */
[----:B------:R-:W-:Y:S01]  /*2840*/  STS.U16 [R3+UR4+0x4408], R150 ;  /* 0x0044089603007988 */ /* 0x000fe20008000404 */
[----:B------:R1:W-:Y:S06]  /*2850*/  MEMBAR.ALL.CTA ;  /* 0x0000000000007992 */ /* 0x0003ec0000008000 */
[----:B-1----:R-:W1:Y:S02]  /*2860*/  FENCE.VIEW.ASYNC.S ;  /* 0x00000000000073c6 */ /* 0x002e640000000000 */
[----:B-1----:R-:W-:Y:S06]  /*2870*/  BAR.SYNC.DEFER_BLOCKING 0x0 ;  /* 0x0000000000007b1d */ /* 0x002fec0000010000 */
[----:B------:R1:W-:Y:S01]  /*2880*/  @UP1 UTMASTG.2D [UR8], [UR6] ;  /* 0x00000008060013b5 */ /* 0x0003e20008008000 */
[----:B------:R0:W-:Y:S01]  /*2890*/  UTMACMDFLUSH ;  /* 0x00000000000079b7 */ /* 0x0001e20000000000 */
[----:B------:R-:W-:-:S04]  /*28a0*/  DEPBAR.LE SB0, 0x0 ;  /* 0x000080000000791a */ /* 0x000fc80000000000 */
[----:B------:R-:W-:Y:S06]  /*28b0*/  BAR.SYNC.DEFER_BLOCKING 0x0 ;  /* 0x0000000000007b1d */ /* 0x000fec0000010000 */
[----:B-1----:R-:W-:Y:S05]  /*28c0*/  EXIT ;  /* 0x000000000000794d */ /* 0x002fea0003800000 */
.L_x_50:
[----:B------:R-:W1:Y:S02]  /*28d0*/  SYNCS.PHASECHK.TRANS64.TRYWAIT P0, [UR4+0x3000], R2 ;  /* 0x00300002ff0075a7 */ /* 0x000e640008000144 */
[----:B-1----:R-:W-:Y:S05]  /*28e0*/  @!P0 BRA `(.L_x_50) ;  /* 0xfffffffc00f88947 */ /* 0x002fea000383ffff */
[----:B------:R-:W-:Y:S05]  /*28f0*/  BRA `(.L_x_52) ;  /* 0xfffffff400187947 */ /* 0x000fea000383ffff */
.L_x_53:
[----:B------:R-:W-:-:S00]  /*2900*/  BRA `(.L_x_53) ;  /* 0xfffffffc00fc7947 */ /* 0x000fc0000383ffff */
[----:B------:R-:W-:-:S00]  /*2910*/  NOP ;  /* 0x0000000000007918 */ /* 0x000fc00000000000 */
        /* <DEDUP_REMOVED lines=14> */
.L_x_54:


//--------------------- .nv.shared.gluon_wgmma    --------------------------
	.section	.nv.shared.gluon_wgmma,"aw",@nobits
	.sectionflags	@""
	.align	16
	.zero		1024


//--------------------- .nv.shared.reserved.0     --------------------------
	.section	.nv.shared.reserved.0,"aw",@nobits
	.weak		__nv_reservedSMEM_offset_0_alias
	.size		__nv_reservedSMEM_offset_0_alias, 0, 0
	.other		__nv_reservedSMEM_offset_0_alias,@"STO_CUDA_RESERVED_SHARED STV_DEFAULT"
__nv_reservedSMEM_offset_0_alias:
	.zero		0


//--------------------- .nv.constant0.gluon_wgmma --------------------------
	.section	.nv.constant0.gluon_wgmma,"a",@progbits
	.sectionflags	@""
	.align	4
.nv.constant0.gluon_wgmma:
	.zero		608


//--------------------- SYMBOLS --------------------------

	.type		.nv.reservedSmem.offset0,@object
	.size		.nv.reservedSmem.offset0,0x4
